//
// Generated by NVIDIA NVVM Compiler
//
// Compiler Build ID: CL-36424714
// Cuda compilation tools, release 13.0, V13.0.88
// Based on NVVM 20.0.0
//

.version 9.0
.target sm_100
.address_size 64

	// .globl	_Z10CreateAmodPjS_j

.visible .entry _Z10CreateAmodPjS_j(
	.param .u64 .ptr .align 1 _Z10CreateAmodPjS_j_param_0,
	.param .u64 .ptr .align 1 _Z10CreateAmodPjS_j_param_1,
	.param .u32 _Z10CreateAmodPjS_j_param_2
)
{
	.reg .b32 	%r<8>;
	.reg .b64 	%rd<8>;

	ld.param.u64 	%rd1, [_Z10CreateAmodPjS_j_param_0];
	ld.param.u64 	%rd2, [_Z10CreateAmodPjS_j_param_1];
	ld.param.u32 	%r1, [_Z10CreateAmodPjS_j_param_2];
	cvta.to.global.u64 	%rd3, %rd1;
	cvta.to.global.u64 	%rd4, %rd2;
	mov.u32 	%r2, %tid.x;
	mov.u32 	%r3, %ctaid.x;
	shl.b32 	%r4, %r3, 8;
	add.s32 	%r5, %r4, %r2;
	mul.wide.u32 	%rd5, %r5, 4;
	add.s64 	%rd6, %rd4, %rd5;
	ld.global.u32 	%r6, [%rd6];
	rem.u32 	%r7, %r6, %r1;
	add.s64 	%rd7, %rd3, %rd5;
	st.global.u32 	[%rd7], %r7;
	ret;

}
	// .globl	_Z6SubCABPjS_S_j
.visible .entry _Z6SubCABPjS_S_j(
	.param .u64 .ptr .align 1 _Z6SubCABPjS_S_j_param_0,
	.param .u64 .ptr .align 1 _Z6SubCABPjS_S_j_param_1,
	.param .u64 .ptr .align 1 _Z6SubCABPjS_S_j_param_2,
	.param .u32 _Z6SubCABPjS_S_j_param_3
)
{
	.reg .pred 	%p<15>;
	.reg .b32 	%r<26>;
	.reg .b64 	%rd<13>;

	ld.param.u64 	%rd2, [_Z6SubCABPjS_S_j_param_0];
	ld.param.u64 	%rd3, [_Z6SubCABPjS_S_j_param_1];
	ld.param.u64 	%rd4, [_Z6SubCABPjS_S_j_param_2];
	ld.param.u32 	%r7, [_Z6SubCABPjS_S_j_param_3];
	cvta.to.global.u64 	%rd1, %rd2;
	cvta.to.global.u64 	%rd5, %rd3;
	cvta.to.global.u64 	%rd6, %rd4;
	mov.u32 	%r8, %tid.x;
	mov.u32 	%r9, %ctaid.x;
	shl.b32 	%r10, %r9, 8;
	add.s32 	%r11, %r10, %r8;
	setp.eq.s32 	%p1, %r11, 0;
	mul.wide.s32 	%rd7, %r11, 4;
	add.s64 	%rd8, %rd6, %rd7;
	ld.global.u32 	%r12, [%rd8];
	not.b32 	%r13, %r12;
	add.s64 	%rd9, %rd5, %rd7;
	ld.global.u32 	%r14, [%rd9];
	setp.eq.s32 	%p2, %r14, -1;
	and.pred  	%p3, %p1, %p2;
	selp.b32 	%r15, 0, %r14, %p3;
	add.s32 	%r16, %r15, %r13;
	setp.lt.u32 	%p5, %r16, %r15;
	or.pred  	%p6, %p5, %p3;
	selp.u32 	%r17, 1, 0, %p6;
	add.s64 	%rd10, %rd1, %rd7;
	atom.global.add.u32 	%r18, [%rd10], %r16;
	not.b32 	%r19, %r18;
	setp.gt.u32 	%p7, %r16, %r19;
	selp.b32 	%r20, 2, 1, %p6;
	selp.b32 	%r25, %r20, %r17, %p7;
	add.s32 	%r24, %r11, 1;
	setp.ge.u32 	%p8, %r24, %r7;
	setp.eq.s32 	%p9, %r25, 0;
	or.pred  	%p10, %p8, %p9;
	@%p10 bra 	$L__BB1_2;
$L__BB1_1:
	mul.wide.s32 	%rd11, %r24, 4;
	add.s64 	%rd12, %rd1, %rd11;
	atom.global.add.u32 	%r22, [%rd12], %r25;
	not.b32 	%r23, %r22;
	setp.gt.u32 	%p11, %r25, %r23;
	selp.u32 	%r25, 1, 0, %p11;
	add.s32 	%r24, %r24, 1;
	setp.lt.u32 	%p13, %r24, %r7;
	and.pred  	%p14, %p13, %p11;
	@%p14 bra 	$L__BB1_1;
$L__BB1_2:
	ret;

}
	// .globl	_Z6AddCABPjS_S_j
.visible .entry _Z6AddCABPjS_S_j(
	.param .u64 .ptr .align 1 _Z6AddCABPjS_S_j_param_0,
	.param .u64 .ptr .align 1 _Z6AddCABPjS_S_j_param_1,
	.param .u64 .ptr .align 1 _Z6AddCABPjS_S_j_param_2,
	.param .u32 _Z6AddCABPjS_S_j_param_3
)
{
	.reg .pred 	%p<10>;
	.reg .b32 	%r<24>;
	.reg .b64 	%rd<13>;

	ld.param.u64 	%rd2, [_Z6AddCABPjS_S_j_param_0];
	ld.param.u64 	%rd3, [_Z6AddCABPjS_S_j_param_1];
	ld.param.u64 	%rd4, [_Z6AddCABPjS_S_j_param_2];
	ld.param.u32 	%r7, [_Z6AddCABPjS_S_j_param_3];
	cvta.to.global.u64 	%rd1, %rd2;
	cvta.to.global.u64 	%rd5, %rd3;
	cvta.to.global.u64 	%rd6, %rd4;
	mov.u32 	%r8, %tid.x;
	mov.u32 	%r9, %ctaid.x;
	shl.b32 	%r10, %r9, 8;
	add.s32 	%r11, %r10, %r8;
	mul.wide.s32 	%rd7, %r11, 4;
	add.s64 	%rd8, %rd6, %rd7;
	ld.global.u32 	%r12, [%rd8];
	add.s64 	%rd9, %rd5, %rd7;
	ld.global.u32 	%r13, [%rd9];
	add.s32 	%r14, %r13, %r12;
	setp.lt.u32 	%p1, %r14, %r13;
	selp.u32 	%r15, 1, 0, %p1;
	add.s64 	%rd10, %rd1, %rd7;
	atom.global.add.u32 	%r16, [%rd10], %r14;
	not.b32 	%r17, %r16;
	setp.gt.u32 	%p2, %r14, %r17;
	selp.b32 	%r18, 2, 1, %p1;
	selp.b32 	%r23, %r18, %r15, %p2;
	add.s32 	%r22, %r11, 1;
	setp.ge.u32 	%p3, %r22, %r7;
	setp.eq.s32 	%p4, %r23, 0;
	or.pred  	%p5, %p3, %p4;
	@%p5 bra 	$L__BB2_2;
$L__BB2_1:
	mul.wide.s32 	%rd11, %r22, 4;
	add.s64 	%rd12, %rd1, %rd11;
	atom.global.add.u32 	%r20, [%rd12], %r23;
	not.b32 	%r21, %r20;
	setp.gt.u32 	%p6, %r23, %r21;
	selp.u32 	%r23, 1, 0, %p6;
	add.s32 	%r22, %r22, 1;
	setp.lt.u32 	%p8, %r22, %r7;
	and.pred  	%p9, %p8, %p6;
	@%p9 bra 	$L__BB2_1;
$L__BB2_2:
	ret;

}
	// .globl	_Z7SetZeroPj
.visible .entry _Z7SetZeroPj(
	.param .u64 .ptr .align 1 _Z7SetZeroPj_param_0
)
{
	.reg .b32 	%r<6>;
	.reg .b64 	%rd<5>;

	ld.param.u64 	%rd1, [_Z7SetZeroPj_param_0];
	cvta.to.global.u64 	%rd2, %rd1;
	mov.u32 	%r1, %tid.x;
	mov.u32 	%r2, %ctaid.x;
	shl.b32 	%r3, %r2, 8;
	add.s32 	%r4, %r3, %r1;
	mul.wide.s32 	%rd3, %r4, 4;
	add.s64 	%rd4, %rd2, %rd3;
	mov.b32 	%r5, 0;
	st.global.u32 	[%rd4], %r5;
	ret;

}
	// .globl	_Z7ShiftBAPjS_ij
.visible .entry _Z7ShiftBAPjS_ij(
	.param .u64 .ptr .align 1 _Z7ShiftBAPjS_ij_param_0,
	.param .u64 .ptr .align 1 _Z7ShiftBAPjS_ij_param_1,
	.param .u32 _Z7ShiftBAPjS_ij_param_2,
	.param .u32 _Z7ShiftBAPjS_ij_param_3
)
{
	.reg .pred 	%p<7>;
	.reg .b32 	%r<26>;
	.reg .b64 	%rd<11>;

	ld.param.u64 	%rd2, [_Z7ShiftBAPjS_ij_param_0];
	ld.param.u64 	%rd3, [_Z7ShiftBAPjS_ij_param_1];
	ld.param.u32 	%r6, [_Z7ShiftBAPjS_ij_param_2];
	ld.param.u32 	%r5, [_Z7ShiftBAPjS_ij_param_3];
	cvta.to.global.u64 	%rd1, %rd2;
	cvta.to.global.u64 	%rd4, %rd3;
	mov.u32 	%r7, %tid.x;
	mov.u32 	%r8, %ctaid.x;
	shl.b32 	%r9, %r8, 8;
	add.s32 	%r10, %r9, %r7;
	mul.wide.s32 	%rd5, %r10, 4;
	add.s64 	%rd6, %rd4, %rd5;
	ld.global.u32 	%r1, [%rd6];
	shr.s32 	%r11, %r6, 31;
	shr.u32 	%r12, %r11, 27;
	add.s32 	%r13, %r6, %r12;
	shr.s32 	%r14, %r13, 5;
	and.b32  	%r15, %r13, -32;
	sub.s32 	%r16, %r6, %r15;
	shr.u32 	%r17, %r16, 26;
	and.b32  	%r18, %r17, 32;
	add.s32 	%r2, %r18, %r16;
	shr.s32 	%r19, %r16, 31;
	add.s32 	%r20, %r14, %r10;
	add.s32 	%r3, %r20, %r19;
	setp.ge.u32 	%p1, %r3, %r5;
	setp.lt.s32 	%p2, %r3, 0;
	or.pred  	%p3, %p1, %p2;
	@%p3 bra 	$L__BB4_2;
	mul.wide.u32 	%rd7, %r3, 4;
	add.s64 	%rd8, %rd1, %rd7;
	shl.b32 	%r21, %r1, %r2;
	atom.global.add.u32 	%r22, [%rd8], %r21;
$L__BB4_2:
	add.s32 	%r4, %r3, 1;
	setp.ge.u32 	%p4, %r4, %r5;
	setp.lt.s32 	%p5, %r3, -1;
	or.pred  	%p6, %p5, %p4;
	@%p6 bra 	$L__BB4_4;
	mul.wide.u32 	%rd9, %r4, 4;
	add.s64 	%rd10, %rd1, %rd9;
	sub.s32 	%r23, 32, %r2;
	shr.u32 	%r24, %r1, %r23;
	atom.global.add.u32 	%r25, [%rd10], %r24;
$L__BB4_4:
	ret;

}
	// .globl	_Z15memcpy_dtod_ui4PjS_jjj
.visible .entry _Z15memcpy_dtod_ui4PjS_jjj(
	.param .u64 .ptr .align 1 _Z15memcpy_dtod_ui4PjS_jjj_param_0,
	.param .u64 .ptr .align 1 _Z15memcpy_dtod_ui4PjS_jjj_param_1,
	.param .u32 _Z15memcpy_dtod_ui4PjS_jjj_param_2,
	.param .u32 _Z15memcpy_dtod_ui4PjS_jjj_param_3,
	.param .u32 _Z15memcpy_dtod_ui4PjS_jjj_param_4
)
{
	.reg .pred 	%p<2>;
	.reg .b32 	%r<11>;
	.reg .b64 	%rd<9>;

	ld.param.u64 	%rd1, [_Z15memcpy_dtod_ui4PjS_jjj_param_0];
	ld.param.u64 	%rd2, [_Z15memcpy_dtod_ui4PjS_jjj_param_1];
	ld.param.u32 	%r2, [_Z15memcpy_dtod_ui4PjS_jjj_param_2];
	ld.param.u32 	%r3, [_Z15memcpy_dtod_ui4PjS_jjj_param_3];
	ld.param.u32 	%r4, [_Z15memcpy_dtod_ui4PjS_jjj_param_4];
	mov.u32 	%r5, %tid.x;
	mov.u32 	%r6, %ctaid.x;
	shl.b32 	%r7, %r6, 8;
	add.s32 	%r1, %r7, %r5;
	setp.ge.u32 	%p1, %r1, %r4;
	@%p1 bra 	$L__BB5_2;
	cvta.to.global.u64 	%rd3, %rd2;
	cvta.to.global.u64 	%rd4, %rd1;
	add.s32 	%r8, %r3, %r1;
	mul.wide.u32 	%rd5, %r8, 4;
	add.s64 	%rd6, %rd3, %rd5;
	ld.global.u32 	%r9, [%rd6];
	add.s32 	%r10, %r2, %r1;
	mul.wide.u32 	%rd7, %r10, 4;
	add.s64 	%rd8, %rd4, %rd7;
	st.global.u32 	[%rd8], %r9;
$L__BB5_2:
	ret;

}
	// .globl	_Z14FirstNewtonRevPjS_j
.visible .entry _Z14FirstNewtonRevPjS_j(
	.param .u64 .ptr .align 1 _Z14FirstNewtonRevPjS_j_param_0,
	.param .u64 .ptr .align 1 _Z14FirstNewtonRevPjS_j_param_1,
	.param .u32 _Z14FirstNewtonRevPjS_j_param_2
)
{
	.reg .pred 	%p<2>;
	.reg .b32 	%r<2>;
	.reg .b64 	%rd<15>;

	ld.param.u64 	%rd1, [_Z14FirstNewtonRevPjS_j_param_0];
	ld.param.u64 	%rd2, [_Z14FirstNewtonRevPjS_j_param_1];
	ld.param.u32 	%r1, [_Z14FirstNewtonRevPjS_j_param_2];
	cvta.to.global.u64 	%rd3, %rd1;
	cvta.to.global.u64 	%rd4, %rd2;
	mul.wide.u32 	%rd5, %r1, 4;
	add.s64 	%rd6, %rd4, %rd5;
	ld.global.u32 	%rd7, [%rd6];
	div.u64 	%rd8, -1, %rd7;
	mul.lo.s64 	%rd9, %rd8, %rd7;
	not.b64 	%rd10, %rd9;
	add.s64 	%rd11, %rd7, -1;
	setp.eq.s64 	%p1, %rd10, %rd11;
	selp.u64 	%rd12, 1, 0, %p1;
	add.s64 	%rd13, %rd8, %rd12;
	shr.u64 	%rd14, %rd13, 32;
	st.global.u32 	[%rd3], %rd13;
	st.global.u32 	[%rd3+4], %rd14;
	ret;

}
	// .globl	_Z15FirstNewtonSqrtPjS_j
.visible .entry _Z15FirstNewtonSqrtPjS_j(
	.param .u64 .ptr .align 1 _Z15FirstNewtonSqrtPjS_j_param_0,
	.param .u64 .ptr .align 1 _Z15FirstNewtonSqrtPjS_j_param_1,
	.param .u32 _Z15FirstNewtonSqrtPjS_j_param_2
)
{
	.reg .b32 	%r<3>;
	.reg .b64 	%rd<9>;
	.reg .b64 	%fd<6>;

	ld.param.u64 	%rd1, [_Z15FirstNewtonSqrtPjS_j_param_0];
	ld.param.u64 	%rd2, [_Z15FirstNewtonSqrtPjS_j_param_1];
	ld.param.u32 	%r1, [_Z15FirstNewtonSqrtPjS_j_param_2];
	cvta.to.global.u64 	%rd3, %rd1;
	cvta.to.global.u64 	%rd4, %rd2;
	mul.wide.u32 	%rd5, %r1, 4;
	add.s64 	%rd6, %rd4, %rd5;
	ld.global.u32 	%r2, [%rd6];
	cvt.rn.f64.u32 	%fd1, %r2;
	mul.f64 	%fd2, %fd1, 0d3DF0000000000000;
	sqrt.rn.f64 	%fd3, %fd2;
	rcp.rn.f64 	%fd4, %fd3;
	mul.f64 	%fd5, %fd4, 0d41F0000000000000;
	cvt.rzi.u64.f64 	%rd7, %fd5;
	shr.u64 	%rd8, %rd7, 32;
	st.global.u32 	[%rd3], %rd7;
	st.global.u32 	[%rd3+4], %rd8;
	ret;

}


// ===== COMPILED SASS (sm_100) =====

	.target	sm_100

	.elftype	@"ET_EXEC"


//--------------------- .note.nv.tkinfo           --------------------------
	.section	.note.nv.tkinfo,"",@"SHT_NOTE"
	.sectionflags	@"SHF_NOTE_NV_TKINFO"
	.tkinfo
        /*0018*/ 	.word	0x00000002
        /*0030*/ 	.string	""
        /*0030*/ 	.string	"ptxas"
        /*0030*/ 	.string	"Cuda compilation tools, release 13.0, V13.0.88"
        /*0030*/ 	.string	"Build cuda_13.0.r13.0/compiler.36424714_0"
        /*0030*/ 	.string	"-arch sm_100 -m 64 "



//--------------------- .note.nv.cuinfo           --------------------------
	.section	.note.nv.cuinfo,"",@"SHT_NOTE"
	.sectionflags	@"SHF_NOTE_NV_CUINFO"
        /*0018*/ 	.short	0x0002
        /*001a*/ 	.short	0x0064
        /*001c*/ 	.short	0x0082
	.zero		2


//--------------------- .nv.info                  --------------------------
	.section	.nv.info,"",@"SHT_CUDA_INFO"
	.align	4


	//----- nvinfo : EIATTR_REGCOUNT
	.align		4
        /*0000*/ 	.byte	0x04, 0x2f
        /*0002*/ 	.short	(.L_1 - .L_0)
	.align		4
.L_0:
        /*0004*/ 	.word	index@(_Z10CreateAmodPjS_j)
        /*0008*/ 	.word	0x0000000c


	//----- nvinfo : EIATTR_FRAME_SIZE
	.align		4
.L_1:
        /*000c*/ 	.byte	0x04, 0x11
        /*000e*/ 	.short	(.L_3 - .L_2)
	.align		4
.L_2:
        /*0010*/ 	.word	index@(_Z10CreateAmodPjS_j)
        /*0014*/ 	.word	0x00000000


	//----- nvinfo : EIATTR_REGCOUNT
	.align		4
.L_3:
        /*0018*/ 	.byte	0x04, 0x2f
        /*001a*/ 	.short	(.L_5 - .L_4)
	.align		4
.L_4:
        /*001c*/ 	.word	index@(_Z6SubCABPjS_S_j)
        /*0020*/ 	.word	0x00000010


	//----- nvinfo : EIATTR_FRAME_SIZE
	.align		4
.L_5:
        /*0024*/ 	.byte	0x04, 0x11
        /*0026*/ 	.short	(.L_7 - .L_6)
	.align		4
.L_6:
        /*0028*/ 	.word	index@(_Z6SubCABPjS_S_j)
        /*002c*/ 	.word	0x00000000


	//----- nvinfo : EIATTR_REGCOUNT
	.align		4
.L_7:
        /*0030*/ 	.byte	0x04, 0x2f
        /*0032*/ 	.short	(.L_9 - .L_8)
	.align		4
.L_8:
        /*0034*/ 	.word	index@(_Z6AddCABPjS_S_j)
        /*0038*/ 	.word	0x00000010


	//----- nvinfo : EIATTR_FRAME_SIZE
	.align		4
.L_9:
        /*003c*/ 	.byte	0x04, 0x11
        /*003e*/ 	.short	(.L_11 - .L_10)
	.align		4
.L_10:
        /*0040*/ 	.word	index@(_Z6AddCABPjS_S_j)
        /*0044*/ 	.word	0x00000000


	//----- nvinfo : EIATTR_REGCOUNT
	.align		4
.L_11:
        /*0048*/ 	.byte	0x04, 0x2f
        /*004a*/ 	.short	(.L_13 - .L_12)
	.align		4
.L_12:
        /*004c*/ 	.word	index@(_Z7SetZeroPj)
        /*0050*/ 	.word	0x00000008


	//----- nvinfo : EIATTR_FRAME_SIZE
	.align		4
.L_13:
        /*0054*/ 	.byte	0x04, 0x11
        /*0056*/ 	.short	(.L_15 - .L_14)
	.align		4
.L_14:
        /*0058*/ 	.word	index@(_Z7SetZeroPj)
        /*005c*/ 	.word	0x00000000


	//----- nvinfo : EIATTR_REGCOUNT
	.align		4
.L_15:
        /*0060*/ 	.byte	0x04, 0x2f
        /*0062*/ 	.short	(.L_17 - .L_16)
	.align		4
.L_16:
        /*0064*/ 	.word	index@(_Z7ShiftBAPjS_ij)
        /*0068*/ 	.word	0x0000000c


	//----- nvinfo : EIATTR_FRAME_SIZE
	.align		4
.L_17:
        /*006c*/ 	.byte	0x04, 0x11
        /*006e*/ 	.short	(.L_19 - .L_18)
	.align		4
.L_18:
        /*0070*/ 	.word	index@(_Z7ShiftBAPjS_ij)
        /*0074*/ 	.word	0x00000000


	//----- nvinfo : EIATTR_REGCOUNT
	.align		4
.L_19:
        /*0078*/ 	.byte	0x04, 0x2f
        /*007a*/ 	.short	(.L_21 - .L_20)
	.align		4
.L_20:
        /*007c*/ 	.word	index@(_Z15memcpy_dtod_ui4PjS_jjj)
        /*0080*/ 	.word	0x0000000a


	//----- nvinfo : EIATTR_FRAME_SIZE
	.align		4
.L_21:
        /*0084*/ 	.byte	0x04, 0x11
        /*0086*/ 	.short	(.L_23 - .L_22)
	.align		4
.L_22:
        /*0088*/ 	.word	index@(_Z15memcpy_dtod_ui4PjS_jjj)
        /*008c*/ 	.word	0x00000000


	//----- nvinfo : EIATTR_REGCOUNT
	.align		4
.L_23:
        /*0090*/ 	.byte	0x04, 0x2f
        /*0092*/ 	.short	(.L_25 - .L_24)
	.align		4
.L_24:
        /*0094*/ 	.word	index@(_Z14FirstNewtonRevPjS_j)
        /*0098*/ 	.word	0x00000010


	//----- nvinfo : EIATTR_FRAME_SIZE
	.align		4
.L_25:
        /*009c*/ 	.byte	0x04, 0x11
        /*009e*/ 	.short	(.L_27 - .L_26)
	.align		4
.L_26:
        /*00a0*/ 	.word	index@($__internal_2_$__cuda_sm20_div_u64)
        /*00a4*/ 	.word	0x00000000


	//----- nvinfo : EIATTR_FRAME_SIZE
	.align		4
.L_27:
        /*00a8*/ 	.byte	0x04, 0x11
        /*00aa*/ 	.short	(.L_29 - .L_28)
	.align		4
.L_28:
        /*00ac*/ 	.word	index@(_Z14FirstNewtonRevPjS_j)
        /*00b0*/ 	.word	0x00000000


	//----- nvinfo : EIATTR_REGCOUNT
	.align		4
.L_29:
        /*00b4*/ 	.byte	0x04, 0x2f
        /*00b6*/ 	.short	(.L_31 - .L_30)
	.align		4
.L_30:
        /*00b8*/ 	.word	index@(_Z15FirstNewtonSqrtPjS_j)
        /*00bc*/ 	.word	0x00000012


	//----- nvinfo : EIATTR_FRAME_SIZE
	.align		4
.L_31:
        /*00c0*/ 	.byte	0x04, 0x11
        /*00c2*/ 	.short	(.L_33 - .L_32)
	.align		4
.L_32:
        /*00c4*/ 	.word	index@($__internal_1_$__cuda_sm20_dsqrt_rn_f64_mediumpath_v1)
        /*00c8*/ 	.word	0x00000000


	//----- nvinfo : EIATTR_FRAME_SIZE
	.align		4
.L_33:
        /*00cc*/ 	.byte	0x04, 0x11
        /*00ce*/ 	.short	(.L_35 - .L_34)
	.align		4
.L_34:
        /*00d0*/ 	.word	index@($__internal_0_$__cuda_sm20_dblrcp_rn_slowpath_v3)
        /*00d4*/ 	.word	0x00000000


	//----- nvinfo : EIATTR_FRAME_SIZE
	.align		4
.L_35:
        /*00d8*/ 	.byte	0x04, 0x11
        /*00da*/ 	.short	(.L_37 - .L_36)
	.align		4
.L_36:
        /*00dc*/ 	.word	index@(_Z15FirstNewtonSqrtPjS_j)
        /*00e0*/ 	.word	0x00000000


	//----- nvinfo : EIATTR_MIN_STACK_SIZE
	.align		4
.L_37:
        /*00e4*/ 	.byte	0x04, 0x12
        /*00e6*/ 	.short	(.L_39 - .L_38)
	.align		4
.L_38:
        /*00e8*/ 	.word	index@(_Z15FirstNewtonSqrtPjS_j)
        /*00ec*/ 	.word	0x00000000


	//----- nvinfo : EIATTR_MIN_STACK_SIZE
	.align		4
.L_39:
        /*00f0*/ 	.byte	0x04, 0x12
        /*00f2*/ 	.short	(.L_41 - .L_40)
	.align		4
.L_40:
        /*00f4*/ 	.word	index@(_Z14FirstNewtonRevPjS_j)
        /*00f8*/ 	.word	0x00000000


	//----- nvinfo : EIATTR_MIN_STACK_SIZE
	.align		4
.L_41:
        /*00fc*/ 	.byte	0x04, 0x12
        /*00fe*/ 	.short	(.L_43 - .L_42)
	.align		4
.L_42:
        /*0100*/ 	.word	index@(_Z15memcpy_dtod_ui4PjS_jjj)
        /*0104*/ 	.word	0x00000000


	//----- nvinfo : EIATTR_MIN_STACK_SIZE
	.align		4
.L_43:
        /*0108*/ 	.byte	0x04, 0x12
        /*010a*/ 	.short	(.L_45 - .L_44)
	.align		4
.L_44:
        /*010c*/ 	.word	index@(_Z7ShiftBAPjS_ij)
        /*0110*/ 	.word	0x00000000


	//----- nvinfo : EIATTR_MIN_STACK_SIZE
	.align		4
.L_45:
        /*0114*/ 	.byte	0x04, 0x12
        /*0116*/ 	.short	(.L_47 - .L_46)
	.align		4
.L_46:
        /*0118*/ 	.word	index@(_Z7SetZeroPj)
        /*011c*/ 	.word	0x00000000


	//----- nvinfo : EIATTR_MIN_STACK_SIZE
	.align		4
.L_47:
        /*0120*/ 	.byte	0x04, 0x12
        /*0122*/ 	.short	(.L_49 - .L_48)
	.align		4
.L_48:
        /*0124*/ 	.word	index@(_Z6AddCABPjS_S_j)
        /*0128*/ 	.word	0x00000000


	//----- nvinfo : EIATTR_MIN_STACK_SIZE
	.align		4
.L_49:
        /*012c*/ 	.byte	0x04, 0x12
        /*012e*/ 	.short	(.L_51 - .L_50)
	.align		4
.L_50:
        /*0130*/ 	.word	index@(_Z6SubCABPjS_S_j)
        /*0134*/ 	.word	0x00000000


	//----- nvinfo : EIATTR_MIN_STACK_SIZE
	.align		4
.L_51:
        /*0138*/ 	.byte	0x04, 0x12
        /*013a*/ 	.short	(.L_53 - .L_52)
	.align		4
.L_52:
        /*013c*/ 	.word	index@(_Z10CreateAmodPjS_j)
        /*0140*/ 	.word	0x00000000
.L_53:


//--------------------- .nv.compat                --------------------------
	.section	.nv.compat,"",@"SHT_CUDA_COMPAT_INFO"
	.align	4
        /*0000*/ 	.byte	0x02, 0x09, 0x00, 0x00, 0x02, 0x02, 0x01, 0x00, 0x02, 0x05, 0x05, 0x00, 0x03, 0x07, 0x01, 0x01
        /*0010*/ 	.byte	0x02, 0x03, 0x00, 0x00, 0x02, 0x06, 0x01, 0x00, 0x04, 0x0b, 0x08, 0x00, 0x01, 0x00, 0x00, 0x00
        /*0020*/ 	.byte	0x00, 0x00, 0x00, 0x00


//--------------------- .nv.info._Z15FirstNewtonSqrtPjS_j --------------------------
	.section	.nv.info._Z15FirstNewtonSqrtPjS_j,"",@"SHT_CUDA_INFO"
	.sectionflags	@""
	.align	4


	//----- nvinfo : EIATTR_CUDA_API_VERSION
	.align		4
        /*0000*/ 	.byte	0x04, 0x37
        /*0002*/ 	.short	(.L_55 - .L_54)
.L_54:
        /*0004*/ 	.word	0x00000082


	//----- nvinfo : EIATTR_KPARAM_INFO
	.align		4
.L_55:
        /*0008*/ 	.byte	0x04, 0x17
        /*000a*/ 	.short	(.L_57 - .L_56)
.L_56:
        /*000c*/ 	.word	0x00000000
        /*0010*/ 	.short	0x0002
        /*0012*/ 	.short	0x0010
        /*0014*/ 	.byte	0x00, 0xf0, 0x11, 0x00


	//----- nvinfo : EIATTR_KPARAM_INFO
	.align		4
.L_57:
        /*0018*/ 	.byte	0x04, 0x17
        /*001a*/ 	.short	(.L_59 - .L_58)
.L_58:
        /*001c*/ 	.word	0x00000000
        /*0020*/ 	.short	0x0001
        /*0022*/ 	.short	0x0008
        /*0024*/ 	.byte	0x00, 0xf5, 0x21, 0x00


	//----- nvinfo : EIATTR_KPARAM_INFO
	.align		4
.L_59:
        /*0028*/ 	.byte	0x04, 0x17
        /*002a*/ 	.short	(.L_61 - .L_60)
.L_60:
        /*002c*/ 	.word	0x00000000
        /*0030*/ 	.short	0x0000
        /*0032*/ 	.short	0x0000
        /*0034*/ 	.byte	0x00, 0xf5, 0x21, 0x00


	//----- nvinfo : EIATTR_SPARSE_MMA_MASK
	.align		4
.L_61:
        /*0038*/ 	.byte	0x03, 0x50
        /*003a*/ 	.short	0x0000


	//----- nvinfo : EIATTR_MAXREG_COUNT
	.align		4
        /*003c*/ 	.byte	0x03, 0x1b
        /*003e*/ 	.short	0x00ff


	//----- nvinfo : EIATTR_MERCURY_ISA_VERSION
	.align		4
        /*0040*/ 	.byte	0x03, 0x5f
        /*0042*/ 	.short	0x0101


	//----- nvinfo : EIATTR_VRC_CTA_INIT_COUNT
	.align		4
        /*0044*/ 	.byte	0x02, 0x4a
	.zero		1
	.zero		1


	//----- nvinfo : EIATTR_EXIT_INSTR_OFFSETS
	.align		4
        /*0048*/ 	.byte	0x04, 0x1c
        /*004a*/ 	.short	(.L_63 - .L_62)


	//   ....[0]....
.L_62:
        /*004c*/ 	.word	0x000002e0


	//----- nvinfo : EIATTR_CRS_STACK_SIZE
	.align		4
.L_63:
        /*0050*/ 	.byte	0x04, 0x1e
        /*0052*/ 	.short	(.L_65 - .L_64)
.L_64:
        /*0054*/ 	.word	0x00000000


	//----- nvinfo : EIATTR_CBANK_PARAM_SIZE
	.align		4
.L_65:
        /*0058*/ 	.byte	0x03, 0x19
        /*005a*/ 	.short	0x0014


	//----- nvinfo : EIATTR_PARAM_CBANK
	.align		4
        /*005c*/ 	.byte	0x04, 0x0a
        /*005e*/ 	.short	(.L_67 - .L_66)
	.align		4
.L_66:
        /*0060*/ 	.word	index@(.nv.constant0._Z15FirstNewtonSqrtPjS_j)
        /*0064*/ 	.short	0x0380
        /*0066*/ 	.short	0x0014


	//----- nvinfo : EIATTR_SW_WAR
	.align		4
.L_67:
        /*0068*/ 	.byte	0x04, 0x36
        /*006a*/ 	.short	(.L_69 - .L_68)
.L_68:
        /*006c*/ 	.word	0x00000008
.L_69:


//--------------------- .nv.info._Z14FirstNewtonRevPjS_j --------------------------
	.section	.nv.info._Z14FirstNewtonRevPjS_j,"",@"SHT_CUDA_INFO"
	.sectionflags	@""
	.align	4


	//----- nvinfo : EIATTR_CUDA_API_VERSION
	.align		4
        /*0000*/ 	.byte	0x04, 0x37
        /*0002*/ 	.short	(.L_71 - .L_70)
.L_70:
        /*0004*/ 	.word	0x00000082


	//----- nvinfo : EIATTR_KPARAM_INFO
	.align		4
.L_71:
        /*0008*/ 	.byte	0x04, 0x17
        /*000a*/ 	.short	(.L_73 - .L_72)
.L_72:
        /*000c*/ 	.word	0x00000000
        /*0010*/ 	.short	0x0002
        /*0012*/ 	.short	0x0010
        /*0014*/ 	.byte	0x00, 0xf0, 0x11, 0x00


	//----- nvinfo : EIATTR_KPARAM_INFO
	.align		4
.L_73:
        /*0018*/ 	.byte	0x04, 0x17
        /*001a*/ 	.short	(.L_75 - .L_74)
.L_74:
        /*001c*/ 	.word	0x00000000
        /*0020*/ 	.short	0x0001
        /*0022*/ 	.short	0x0008
        /*0024*/ 	.byte	0x00, 0xf5, 0x21, 0x00


	//----- nvinfo : EIATTR_KPARAM_INFO
	.align		4
.L_75:
        /*0028*/ 	.byte	0x04, 0x17
        /*002a*/ 	.short	(.L_77 - .L_76)
.L_76:
        /*002c*/ 	.word	0x00000000
        /*0030*/ 	.short	0x0000
        /*0032*/ 	.short	0x0000
        /*0034*/ 	.byte	0x00, 0xf5, 0x21, 0x00


	//----- nvinfo : EIATTR_SPARSE_MMA_MASK
	.align		4
.L_77:
        /*0038*/ 	.byte	0x03, 0x50
        /*003a*/ 	.short	0x0000


	//----- nvinfo : EIATTR_MAXREG_COUNT
	.align		4
        /*003c*/ 	.byte	0x03, 0x1b
        /*003e*/ 	.short	0x00ff


	//----- nvinfo : EIATTR_MERCURY_ISA_VERSION
	.align		4
        /*0040*/ 	.byte	0x03, 0x5f
        /*0042*/ 	.short	0x0101


	//----- nvinfo : EIATTR_VRC_CTA_INIT_COUNT
	.align		4
        /*0044*/ 	.byte	0x02, 0x4a
	.zero		1
	.zero		1


	//----- nvinfo : EIATTR_EXIT_INSTR_OFFSETS
	.align		4
        /*0048*/ 	.byte	0x04, 0x1c
        /*004a*/ 	.short	(.L_79 - .L_78)


	//   ....[0]....
.L_78:
        /*004c*/ 	.word	0x00000170


	//----- nvinfo : EIATTR_CRS_STACK_SIZE
	.align		4
.L_79:
        /*0050*/ 	.byte	0x04, 0x1e
        /*0052*/ 	.short	(.L_81 - .L_80)
.L_80:
        /*0054*/ 	.word	0x00000000


	//----- nvinfo : EIATTR_CBANK_PARAM_SIZE
	.align		4
.L_81:
        /*0058*/ 	.byte	0x03, 0x19
        /*005a*/ 	.short	0x0014


	//----- nvinfo : EIATTR_PARAM_CBANK
	.align		4
        /*005c*/ 	.byte	0x04, 0x0a
        /*005e*/ 	.short	(.L_83 - .L_82)
	.align		4
.L_82:
        /*0060*/ 	.word	index@(.nv.constant0._Z14FirstNewtonRevPjS_j)
        /*0064*/ 	.short	0x0380
        /*0066*/ 	.short	0x0014


	//----- nvinfo : EIATTR_SW_WAR
	.align		4
.L_83:
        /*0068*/ 	.byte	0x04, 0x36
        /*006a*/ 	.short	(.L_85 - .L_84)
.L_84:
        /*006c*/ 	.word	0x00000008
.L_85:


//--------------------- .nv.info._Z15memcpy_dtod_ui4PjS_jjj --------------------------
	.section	.nv.info._Z15memcpy_dtod_ui4PjS_jjj,"",@"SHT_CUDA_INFO"
	.sectionflags	@""
	.align	4


	//----- nvinfo : EIATTR_CUDA_API_VERSION
	.align		4
        /*0000*/ 	.byte	0x04, 0x37
        /*0002*/ 	.short	(.L_87 - .L_86)
.L_86:
        /*0004*/ 	.word	0x00000082


	//----- nvinfo : EIATTR_KPARAM_INFO
	.align		4
.L_87:
        /*0008*/ 	.byte	0x04, 0x17
        /*000a*/ 	.short	(.L_89 - .L_88)
.L_88:
        /*000c*/ 	.word	0x00000000
        /*0010*/ 	.short	0x0004
        /*0012*/ 	.short	0x0018
        /*0014*/ 	.byte	0x00, 0xf0, 0x11, 0x00


	//----- nvinfo : EIATTR_KPARAM_INFO
	.align		4
.L_89:
        /*0018*/ 	.byte	0x04, 0x17
        /*001a*/ 	.short	(.L_91 - .L_90)
.L_90:
        /*001c*/ 	.word	0x00000000
        /*0020*/ 	.short	0x0003
        /*0022*/ 	.short	0x0014
        /*0024*/ 	.byte	0x00, 0xf0, 0x11, 0x00


	//----- nvinfo : EIATTR_KPARAM_INFO
	.align		4
.L_91:
        /*0028*/ 	.byte	0x04, 0x17
        /*002a*/ 	.short	(.L_93 - .L_92)
.L_92:
        /*002c*/ 	.word	0x00000000
        /*0030*/ 	.short	0x0002
        /*0032*/ 	.short	0x0010
        /*0034*/ 	.byte	0x00, 0xf0, 0x11, 0x00


	//----- nvinfo : EIATTR_KPARAM_INFO
	.align		4
.L_93:
        /*0038*/ 	.byte	0x04, 0x17
        /*003a*/ 	.short	(.L_95 - .L_94)
.L_94:
        /*003c*/ 	.word	0x00000000
        /*0040*/ 	.short	0x0001
        /*0042*/ 	.short	0x0008
        /*0044*/ 	.byte	0x00, 0xf5, 0x21, 0x00


	//----- nvinfo : EIATTR_KPARAM_INFO
	.align		4
.L_95:
        /*0048*/ 	.byte	0x04, 0x17
        /*004a*/ 	.short	(.L_97 - .L_96)
.L_96:
        /*004c*/ 	.word	0x00000000
        /*0050*/ 	.short	0x0000
        /*0052*/ 	.short	0x0000
        /*0054*/ 	.byte	0x00, 0xf5, 0x21, 0x00


	//----- nvinfo : EIATTR_SPARSE_MMA_MASK
	.align		4
.L_97:
        /*0058*/ 	.byte	0x03, 0x50
        /*005a*/ 	.short	0x0000


	//----- nvinfo : EIATTR_MAXREG_COUNT
	.align		4
        /*005c*/ 	.byte	0x03, 0x1b
        /*005e*/ 	.short	0x00ff


	//----- nvinfo : EIATTR_MERCURY_ISA_VERSION
	.align		4
        /*0060*/ 	.byte	0x03, 0x5f
        /*0062*/ 	.short	0x0101


	//----- nvinfo : EIATTR_VRC_CTA_INIT_COUNT
	.align		4
        /*0064*/ 	.byte	0x02, 0x4a
	.zero		1
	.zero		1


	//----- nvinfo : EIATTR_EXIT_INSTR_OFFSETS
	.align		4
        /*0068*/ 	.byte	0x04, 0x1c
        /*006a*/ 	.short	(.L_99 - .L_98)


	//   ....[0]....
.L_98:
        /*006c*/ 	.word	0x00000060


	//   ....[1]....
        /*0070*/ 	.word	0x00000110


	//----- nvinfo : EIATTR_CBANK_PARAM_SIZE
	.align		4
.L_99:
        /*0074*/ 	.byte	0x03, 0x19
        /*0076*/ 	.short	0x001c


	//----- nvinfo : EIATTR_PARAM_CBANK
	.align		4
        /*0078*/ 	.byte	0x04, 0x0a
        /*007a*/ 	.short	(.L_101 - .L_100)
	.align		4
.L_100:
        /*007c*/ 	.word	index@(.nv.constant0._Z15memcpy_dtod_ui4PjS_jjj)
        /*0080*/ 	.short	0x0380
        /*0082*/ 	.short	0x001c


	//----- nvinfo : EIATTR_SW_WAR
	.align		4
.L_101:
        /*0084*/ 	.byte	0x04, 0x36
        /*0086*/ 	.short	(.L_103 - .L_102)
.L_102:
        /*0088*/ 	.word	0x00000008
.L_103:


//--------------------- .nv.info._Z7ShiftBAPjS_ij --------------------------
	.section	.nv.info._Z7ShiftBAPjS_ij,"",@"SHT_CUDA_INFO"
	.sectionflags	@""
	.align	4


	//----- nvinfo : EIATTR_CUDA_API_VERSION
	.align		4
        /*0000*/ 	.byte	0x04, 0x37
        /*0002*/ 	.short	(.L_105 - .L_104)
.L_104:
        /*0004*/ 	.word	0x00000082


	//----- nvinfo : EIATTR_KPARAM_INFO
	.align		4
.L_105:
        /*0008*/ 	.byte	0x04, 0x17
        /*000a*/ 	.short	(.L_107 - .L_106)
.L_106:
        /*000c*/ 	.word	0x00000000
        /*0010*/ 	.short	0x0003
        /*0012*/ 	.short	0x0014
        /*0014*/ 	.byte	0x00, 0xf0, 0x11, 0x00


	//----- nvinfo : EIATTR_KPARAM_INFO
	.align		4
.L_107:
        /*0018*/ 	.byte	0x04, 0x17
        /*001a*/ 	.short	(.L_109 - .L_108)
.L_108:
        /*001c*/ 	.word	0x00000000
        /*0020*/ 	.short	0x0002
        /*0022*/ 	.short	0x0010
        /*0024*/ 	.byte	0x00, 0xf0, 0x11, 0x00


	//----- nvinfo : EIATTR_KPARAM_INFO
	.align		4
.L_109:
        /*0028*/ 	.byte	0x04, 0x17
        /*002a*/ 	.short	(.L_111 - .L_110)
.L_110:
        /*002c*/ 	.word	0x00000000
        /*0030*/ 	.short	0x0001
        /*0032*/ 	.short	0x0008
        /*0034*/ 	.byte	0x00, 0xf5, 0x21, 0x00


	//----- nvinfo : EIATTR_KPARAM_INFO
	.align		4
.L_111:
        /*0038*/ 	.byte	0x04, 0x17
        /*003a*/ 	.short	(.L_113 - .L_112)
.L_112:
        /*003c*/ 	.word	0x00000000
        /*0040*/ 	.short	0x0000
        /*0042*/ 	.short	0x0000
        /*0044*/ 	.byte	0x00, 0xf5, 0x21, 0x00


	//----- nvinfo : EIATTR_SPARSE_MMA_MASK
	.align		4
.L_113:
        /*0048*/ 	.byte	0x03, 0x50
        /*004a*/ 	.short	0x0000


	//----- nvinfo : EIATTR_MAXREG_COUNT
	.align		4
        /*004c*/ 	.byte	0x03, 0x1b
        /*004e*/ 	.short	0x00ff


	//----- nvinfo : EIATTR_MERCURY_ISA_VERSION
	.align		4
        /*0050*/ 	.byte	0x03, 0x5f
        /*0052*/ 	.short	0x0101


	//----- nvinfo : EIATTR_VRC_CTA_INIT_COUNT
	.align		4
        /*0054*/ 	.byte	0x02, 0x4a
	.zero		1
	.zero		1


	//----- nvinfo : EIATTR_EXIT_INSTR_OFFSETS
	.align		4
        /*0058*/ 	.byte	0x04, 0x1c
        /*005a*/ 	.short	(.L_115 - .L_114)


	//   ....[0]....
.L_114:
        /*005c*/ 	.word	0x000001e0


	//   ....[1]....
        /*0060*/ 	.word	0x00000240


	//----- nvinfo : EIATTR_CRS_STACK_SIZE
	.align		4
.L_115:
        /*0064*/ 	.byte	0x04, 0x1e
        /*0066*/ 	.short	(.L_117 - .L_116)
.L_116:
        /*0068*/ 	.word	0x00000000


	//----- nvinfo : EIATTR_CBANK_PARAM_SIZE
	.align		4
.L_117:
        /*006c*/ 	.byte	0x03, 0x19
        /*006e*/ 	.short	0x0018


	//----- nvinfo : EIATTR_PARAM_CBANK
	.align		4
        /*0070*/ 	.byte	0x04, 0x0a
        /*0072*/ 	.short	(.L_119 - .L_118)
	.align		4
.L_118:
        /*0074*/ 	.word	index@(.nv.constant0._Z7ShiftBAPjS_ij)
        /*0078*/ 	.short	0x0380
        /*007a*/ 	.short	0x0018


	//----- nvinfo : EIATTR_SW_WAR
	.align		4
.L_119:
        /*007c*/ 	.byte	0x04, 0x36
        /*007e*/ 	.short	(.L_121 - .L_120)
.L_120:
        /*0080*/ 	.word	0x00000008
.L_121:


//--------------------- .nv.info._Z7SetZeroPj     --------------------------
	.section	.nv.info._Z7SetZeroPj,"",@"SHT_CUDA_INFO"
	.sectionflags	@""
	.align	4


	//----- nvinfo : EIATTR_CUDA_API_VERSION
	.align		4
        /*0000*/ 	.byte	0x04, 0x37
        /*0002*/ 	.short	(.L_123 - .L_122)
.L_122:
        /*0004*/ 	.word	0x00000082


	//----- nvinfo : EIATTR_KPARAM_INFO
	.align		4
.L_123:
        /*0008*/ 	.byte	0x04, 0x17
        /*000a*/ 	.short	(.L_125 - .L_124)
.L_124:
        /*000c*/ 	.word	0x00000000
        /*0010*/ 	.short	0x0000
        /*0012*/ 	.short	0x0000
        /*0014*/ 	.byte	0x00, 0xf5, 0x21, 0x00


	//----- nvinfo : EIATTR_SPARSE_MMA_MASK
	.align		4
.L_125:
        /*0018*/ 	.byte	0x03, 0x50
        /*001a*/ 	.short	0x0000


	//----- nvinfo : EIATTR_MAXREG_COUNT
	.align		4
        /*001c*/ 	.byte	0x03, 0x1b
        /*001e*/ 	.short	0x00ff


	//----- nvinfo : EIATTR_MERCURY_ISA_VERSION
	.align		4
        /*0020*/ 	.byte	0x03, 0x5f
        /*0022*/ 	.short	0x0101


	//----- nvinfo : EIATTR_VRC_CTA_INIT_COUNT
	.align		4
        /*0024*/ 	.byte	0x02, 0x4a
	.zero		1
	.zero		1


	//----- nvinfo : EIATTR_EXIT_INSTR_OFFSETS
	.align		4
        /*0028*/ 	.byte	0x04, 0x1c
        /*002a*/ 	.short	(.L_127 - .L_126)


	//   ....[0]....
.L_126:
        /*002c*/ 	.word	0x00000080


	//----- nvinfo : EIATTR_CBANK_PARAM_SIZE
	.align		4
.L_127:
        /*0030*/ 	.byte	0x03, 0x19
        /*0032*/ 	.short	0x0008


	//----- nvinfo : EIATTR_PARAM_CBANK
	.align		4
        /*0034*/ 	.byte	0x04, 0x0a
        /*0036*/ 	.short	(.L_129 - .L_128)
	.align		4
.L_128:
        /*0038*/ 	.word	index@(.nv.constant0._Z7SetZeroPj)
        /*003c*/ 	.short	0x0380
        /*003e*/ 	.short	0x0008


	//----- nvinfo : EIATTR_SW_WAR
	.align		4
.L_129:
        /*0040*/ 	.byte	0x04, 0x36
        /*0042*/ 	.short	(.L_131 - .L_130)
.L_130:
        /*0044*/ 	.word	0x00000008
.L_131:


//--------------------- .nv.info._Z6AddCABPjS_S_j --------------------------
	.section	.nv.info._Z6AddCABPjS_S_j,"",@"SHT_CUDA_INFO"
	.sectionflags	@""
	.align	4


	//----- nvinfo : EIATTR_CUDA_API_VERSION
	.align		4
        /*0000*/ 	.byte	0x04, 0x37
        /*0002*/ 	.short	(.L_133 - .L_132)
.L_132:
        /*0004*/ 	.word	0x00000082


	//----- nvinfo : EIATTR_KPARAM_INFO
	.align		4
.L_133:
        /*0008*/ 	.byte	0x04, 0x17
        /*000a*/ 	.short	(.L_135 - .L_134)
.L_134:
        /*000c*/ 	.word	0x00000000
        /*0010*/ 	.short	0x0003
        /*0012*/ 	.short	0x0018
        /*0014*/ 	.byte	0x00, 0xf0, 0x11, 0x00


	//----- nvinfo : EIATTR_KPARAM_INFO
	.align		4
.L_135:
        /*0018*/ 	.byte	0x04, 0x17
        /*001a*/ 	.short	(.L_137 - .L_136)
.L_136:
        /*001c*/ 	.word	0x00000000
        /*0020*/ 	.short	0x0002
        /*0022*/ 	.short	0x0010
        /*0024*/ 	.byte	0x00, 0xf5, 0x21, 0x00


	//----- nvinfo : EIATTR_KPARAM_INFO
	.align		4
.L_137:
        /*0028*/ 	.byte	0x04, 0x17
        /*002a*/ 	.short	(.L_139 - .L_138)
.L_138:
        /*002c*/ 	.word	0x00000000
        /*0030*/ 	.short	0x0001
        /*0032*/ 	.short	0x0008
        /*0034*/ 	.byte	0x00, 0xf5, 0x21, 0x00


	//----- nvinfo : EIATTR_KPARAM_INFO
	.align		4
.L_139:
        /*0038*/ 	.byte	0x04, 0x17
        /*003a*/ 	.short	(.L_141 - .L_140)
.L_140:
        /*003c*/ 	.word	0x00000000
        /*0040*/ 	.short	0x0000
        /*0042*/ 	.short	0x0000
        /*0044*/ 	.byte	0x00, 0xf5, 0x21, 0x00


	//----- nvinfo : EIATTR_SPARSE_MMA_MASK
	.align		4
.L_141:
        /*0048*/ 	.byte	0x03, 0x50
        /*004a*/ 	.short	0x0000


	//----- nvinfo : EIATTR_MAXREG_COUNT
	.align		4
        /*004c*/ 	.byte	0x03, 0x1b
        /*004e*/ 	.short	0x00ff


	//----- nvinfo : EIATTR_MERCURY_ISA_VERSION
	.align		4
        /*0050*/ 	.byte	0x03, 0x5f
        /*0052*/ 	.short	0x0101


	//----- nvinfo : EIATTR_VRC_CTA_INIT_COUNT
	.align		4
        /*0054*/ 	.byte	0x02, 0x4a
	.zero		1
	.zero		1


	//----- nvinfo : EIATTR_EXIT_INSTR_OFFSETS
	.align		4
        /*0058*/ 	.byte	0x04, 0x1c
        /*005a*/ 	.short	(.L_143 - .L_142)


	//   ....[0]....
.L_142:
        /*005c*/ 	.word	0x00000190


	//   ....[1]....
        /*0060*/ 	.word	0x00000240


	//----- nvinfo : EIATTR_CRS_STACK_SIZE
	.align		4
.L_143:
        /*0064*/ 	.byte	0x04, 0x1e
        /*0066*/ 	.short	(.L_145 - .L_144)
.L_144:
        /*0068*/ 	.word	0x00000000


	//----- nvinfo : EIATTR_CBANK_PARAM_SIZE
	.align		4
.L_145:
        /*006c*/ 	.byte	0x03, 0x19
        /*006e*/ 	.short	0x001c


	//----- nvinfo : EIATTR_PARAM_CBANK
	.align		4
        /*0070*/ 	.byte	0x04, 0x0a
        /*0072*/ 	.short	(.L_147 - .L_146)
	.align		4
.L_146:
        /*0074*/ 	.word	index@(.nv.constant0._Z6AddCABPjS_S_j)
        /*0078*/ 	.short	0x0380
        /*007a*/ 	.short	0x001c


	//----- nvinfo : EIATTR_SW_WAR
	.align		4
.L_147:
        /*007c*/ 	.byte	0x04, 0x36
        /*007e*/ 	.short	(.L_149 - .L_148)
.L_148:
        /*0080*/ 	.word	0x00000008
.L_149:


//--------------------- .nv.info._Z6SubCABPjS_S_j --------------------------
	.section	.nv.info._Z6SubCABPjS_S_j,"",@"SHT_CUDA_INFO"
	.sectionflags	@""
	.align	4


	//----- nvinfo : EIATTR_CUDA_API_VERSION
	.align		4
        /*0000*/ 	.byte	0x04, 0x37
        /*0002*/ 	.short	(.L_151 - .L_150)
.L_150:
        /*0004*/ 	.word	0x00000082


	//----- nvinfo : EIATTR_KPARAM_INFO
	.align		4
.L_151:
        /*0008*/ 	.byte	0x04, 0x17
        /*000a*/ 	.short	(.L_153 - .L_152)
.L_152:
        /*000c*/ 	.word	0x00000000
        /*0010*/ 	.short	0x0003
        /*0012*/ 	.short	0x0018
        /*0014*/ 	.byte	0x00, 0xf0, 0x11, 0x00


	//----- nvinfo : EIATTR_KPARAM_INFO
	.align		4
.L_153:
        /*0018*/ 	.byte	0x04, 0x17
        /*001a*/ 	.short	(.L_155 - .L_154)
.L_154:
        /*001c*/ 	.word	0x00000000
        /*0020*/ 	.short	0x0002
        /*0022*/ 	.short	0x0010
        /*0024*/ 	.byte	0x00, 0xf5, 0x21, 0x00


	//----- nvinfo : EIATTR_KPARAM_INFO
	.align		4
.L_155:
        /*0028*/ 	.byte	0x04, 0x17
        /*002a*/ 	.short	(.L_157 - .L_156)
.L_156:
        /*002c*/ 	.word	0x00000000
        /*0030*/ 	.short	0x0001
        /*0032*/ 	.short	0x0008
        /*0034*/ 	.byte	0x00, 0xf5, 0x21, 0x00


	//----- nvinfo : EIATTR_KPARAM_INFO
	.align		4
.L_157:
        /*0038*/ 	.byte	0x04, 0x17
        /*003a*/ 	.short	(.L_159 - .L_158)
.L_158:
        /*003c*/ 	.word	0x00000000
        /*0040*/ 	.short	0x0000
        /*0042*/ 	.short	0x0000
        /*0044*/ 	.byte	0x00, 0xf5, 0x21, 0x00


	//----- nvinfo : EIATTR_SPARSE_MMA_MASK
	.align		4
.L_159:
        /*0048*/ 	.byte	0x03, 0x50
        /*004a*/ 	.short	0x0000


	//----- nvinfo : EIATTR_MAXREG_COUNT
	.align		4
        /*004c*/ 	.byte	0x03, 0x1b
        /*004e*/ 	.short	0x00ff


	//----- nvinfo : EIATTR_MERCURY_ISA_VERSION
	.align		4
        /*0050*/ 	.byte	0x03, 0x5f
        /*0052*/ 	.short	0x0101


	//----- nvinfo : EIATTR_VRC_CTA_INIT_COUNT
	.align		4
        /*0054*/ 	.byte	0x02, 0x4a
	.zero		1
	.zero		1


	//----- nvinfo : EIATTR_EXIT_INSTR_OFFSETS
	.align		4
        /*0058*/ 	.byte	0x04, 0x1c
        /*005a*/ 	.short	(.L_161 - .L_160)


	//   ....[0]....
.L_160:
        /*005c*/ 	.word	0x000001d0


	//   ....[1]....
        /*0060*/ 	.word	0x00000280


	//----- nvinfo : EIATTR_CRS_STACK_SIZE
	.align		4
.L_161:
        /*0064*/ 	.byte	0x04, 0x1e
        /*0066*/ 	.short	(.L_163 - .L_162)
.L_162:
        /*0068*/ 	.word	0x00000000


	//----- nvinfo : EIATTR_CBANK_PARAM_SIZE
	.align		4
.L_163:
        /*006c*/ 	.byte	0x03, 0x19
        /*006e*/ 	.short	0x001c


	//----- nvinfo : EIATTR_PARAM_CBANK
	.align		4
        /*0070*/ 	.byte	0x04, 0x0a
        /*0072*/ 	.short	(.L_165 - .L_164)
	.align		4
.L_164:
        /*0074*/ 	.word	index@(.nv.constant0._Z6SubCABPjS_S_j)
        /*0078*/ 	.short	0x0380
        /*007a*/ 	.short	0x001c


	//----- nvinfo : EIATTR_SW_WAR
	.align		4
.L_165:
        /*007c*/ 	.byte	0x04, 0x36
        /*007e*/ 	.short	(.L_167 - .L_166)
.L_166:
        /*0080*/ 	.word	0x00000008
.L_167:


//--------------------- .nv.info._Z10CreateAmodPjS_j --------------------------
	.section	.nv.info._Z10CreateAmodPjS_j,"",@"SHT_CUDA_INFO"
	.sectionflags	@""
	.align	4


	//----- nvinfo : EIATTR_CUDA_API_VERSION
	.align		4
        /*0000*/ 	.byte	0x04, 0x37
        /*0002*/ 	.short	(.L_169 - .L_168)
.L_168:
        /*0004*/ 	.word	0x00000082


	//----- nvinfo : EIATTR_KPARAM_INFO
	.align		4
.L_169:
        /*0008*/ 	.byte	0x04, 0x17
        /*000a*/ 	.short	(.L_171 - .L_170)
.L_170:
        /*000c*/ 	.word	0x00000000
        /*0010*/ 	.short	0x0002
        /*0012*/ 	.short	0x0010
        /*0014*/ 	.byte	0x00, 0xf0, 0x11, 0x00


	//----- nvinfo : EIATTR_KPARAM_INFO
	.align		4
.L_171:
        /*0018*/ 	.byte	0x04, 0x17
        /*001a*/ 	.short	(.L_173 - .L_172)
.L_172:
        /*001c*/ 	.word	0x00000000
        /*0020*/ 	.short	0x0001
        /*0022*/ 	.short	0x0008
        /*0024*/ 	.byte	0x00, 0xf5, 0x21, 0x00


	//----- nvinfo : EIATTR_KPARAM_INFO
	.align		4
.L_173:
        /*0028*/ 	.byte	0x04, 0x17
        /*002a*/ 	.short	(.L_175 - .L_174)
.L_174:
        /*002c*/ 	.word	0x00000000
        /*0030*/ 	.short	0x0000
        /*0032*/ 	.short	0x0000
        /*0034*/ 	.byte	0x00, 0xf5, 0x21, 0x00


	//----- nvinfo : EIATTR_SPARSE_MMA_MASK
	.align		4
.L_175:
        /*0038*/ 	.byte	0x03, 0x50
        /*003a*/ 	.short	0x0000


	//----- nvinfo : EIATTR_MAXREG_COUNT
	.align		4
        /*003c*/ 	.byte	0x03, 0x1b
        /*003e*/ 	.short	0x00ff


	//----- nvinfo : EIATTR_MERCURY_ISA_VERSION
	.align		4
        /*0040*/ 	.byte	0x03, 0x5f
        /*0042*/ 	.short	0x0101


	//----- nvinfo : EIATTR_VRC_CTA_INIT_COUNT
	.align		4
        /*0044*/ 	.byte	0x02, 0x4a
	.zero		1
	.zero		1


	//----- nvinfo : EIATTR_EXIT_INSTR_OFFSETS
	.align		4
        /*0048*/ 	.byte	0x04, 0x1c
        /*004a*/ 	.short	(.L_177 - .L_176)


	//   ....[0]....
.L_176:
        /*004c*/ 	.word	0x000001d0


	//----- nvinfo : EIATTR_CBANK_PARAM_SIZE
	.align		4
.L_177:
        /*0050*/ 	.byte	0x03, 0x19
        /*0052*/ 	.short	0x0014


	//----- nvinfo : EIATTR_PARAM_CBANK
	.align		4
        /*0054*/ 	.byte	0x04, 0x0a
        /*0056*/ 	.short	(.L_179 - .L_178)
	.align		4
.L_178:
        /*0058*/ 	.word	index@(.nv.constant0._Z10CreateAmodPjS_j)
        /*005c*/ 	.short	0x0380
        /*005e*/ 	.short	0x0014


	//----- nvinfo : EIATTR_SW_WAR
	.align		4
.L_179:
        /*0060*/ 	.byte	0x04, 0x36
        /*0062*/ 	.short	(.L_181 - .L_180)
.L_180:
        /*0064*/ 	.word	0x00000008
.L_181:


//--------------------- .nv.callgraph             --------------------------
	.section	.nv.callgraph,"",@"SHT_CUDA_CALLGRAPH"
	.align	4
	.sectionentsize	8
	.align		4
        /*0000*/ 	.word	0x00000000
	.align		4
        /*0004*/ 	.word	0xffffffff
	.align		4
        /*0008*/ 	.word	0x00000000
	.align		4
        /*000c*/ 	.word	0xfffffffe
	.align		4
        /*0010*/ 	.word	0x00000000
	.align		4
        /*0014*/ 	.word	0xfffffffd
	.align		4
        /*0018*/ 	.word	0x00000000
	.align		4
        /*001c*/ 	.word	0xfffffffc


//--------------------- .text._Z15FirstNewtonSqrtPjS_j --------------------------
	.section	.text._Z15FirstNewtonSqrtPjS_j,"ax",@progbits
	.align	128
        .global         _Z15FirstNewtonSqrtPjS_j
        .type           _Z15FirstNewtonSqrtPjS_j,@function
        .size           _Z15FirstNewtonSqrtPjS_j,(.L_x_21 - _Z15FirstNewtonSqrtPjS_j)
        .other          _Z15FirstNewtonSqrtPjS_j,@"STO_CUDA_ENTRY STV_DEFAULT"
_Z15FirstNewtonSqrtPjS_j:
.text._Z15FirstNewtonSqrtPjS_j:
[----:B------:R-:W-:Y:S08]  /*0000*/  LDC R1, c[0x0][0x37c] ;  /* 0x0000df00ff017b82 */ /* 0x000ff00000000800 */
[----:B------:R-:W0:Y:S01]  /*0010*/  LDC R5, c[0x0][0x390] ;  /* 0x0000e400ff057b82 */ /* 0x000e220000000800 */
[----:B------:R-:W1:Y:S07]  /*0020*/  LDCU.64 UR4, c[0x0][0x358] ;  /* 0x00006b00ff0477ac */ /* 0x000e6e0008000a00 */
[----:B------:R-:W0:Y:S02]  /*0030*/  LDC.64 R2, c[0x0][0x388] ;  /* 0x0000e200ff027b82 */ /* 0x000e240000000a00 */
[----:B0-----:R-:W-:-:S06]  /*0040*/  IMAD.WIDE.U32 R2, R5, 0x4, R2 ;  /* 0x0000000405027825 */ /* 0x001fcc00078e0002 */
[----:B-1----:R-:W2:Y:S01]  /*0050*/  LDG.E R2, desc[UR4][R2.64] ;  /* 0x0000000402027981 */ /* 0x002ea2000c1e1900 */
[----:B------:R-:W-:Y:S02]  /*0060*/  IMAD.MOV.U32 R10, RZ, RZ, 0x0 ;  /* 0x00000000ff0a7424 */ /* 0x000fe400078e00ff */
[----:B------:R-:W-:Y:S01]  /*0070*/  IMAD.MOV.U32 R11, RZ, RZ, 0x3fd80000 ;  /* 0x3fd80000ff0b7424 */ /* 0x000fe200078e00ff */
[----:B--2---:R-:W0:Y:S02]  /*0080*/  I2F.F64.U32 R4, R2 ;  /* 0x0000000200047312 */ /* 0x004e240000201800 */
[----:B0-----:R-:W-:-:S06]  /*0090*/  DMUL R4, R4, 2.3283064365386962891e-10 ;  /* 0x3df0000004047828 */ /* 0x001fcc0000000000 */
[----:B------:R-:W0:Y:S04]  /*00a0*/  MUFU.RSQ64H R7, R5 ;  /* 0x0000000500077308 */ /* 0x000e280000001c00 */
[----:B------:R-:W-:-:S05]  /*00b0*/  VIADD R6, R5, 0xfcb00000 ;  /* 0xfcb0000005067836 */ /* 0x000fca0000000000 */
[----:B------:R-:W-:Y:S01]  /*00c0*/  ISETP.GE.U32.AND P0, PT, R6, 0x7ca00000, PT ;  /* 0x7ca000000600780c */ /* 0x000fe20003f06070 */
[----:B0-----:R-:W-:-:S08]  /*00d0*/  DMUL R8, R6, R6 ;  /* 0x0000000606087228 */ /* 0x001fd00000000000 */
[----:B------:R-:W-:-:S08]  /*00e0*/  DFMA R8, R4, -R8, 1 ;  /* 0x3ff000000408742b */ /* 0x000fd00000000808 */
[----:B------:R-:W-:Y:S02]  /*00f0*/  DFMA R10, R8, R10, 0.5 ;  /* 0x3fe00000080a742b */ /* 0x000fe4000000000a */
[----:B------:R-:W-:-:S08]  /*0100*/  DMUL R8, R6, R8 ;  /* 0x0000000806087228 */ /* 0x000fd00000000000 */
[----:B------:R-:W-:-:S08]  /*0110*/  DFMA R8, R10, R8, R6 ;  /* 0x000000080a08722b */ /* 0x000fd00000000006 */
[----:B------:R-:W-:Y:S02]  /*0120*/  DMUL R10, R4, R8 ;  /* 0x00000008040a7228 */ /* 0x000fe40000000000 */
[----:B------:R-:W-:Y:S01]  /*0130*/  IADD3 R15, PT, PT, R9, -0x100000, RZ ;  /* 0xfff00000090f7810 */ /* 0x000fe20007ffe0ff */
[----:B------:R-:W-:-:S05]  /*0140*/  IMAD.MOV.U32 R14, RZ, RZ, R8 ;  /* 0x000000ffff0e7224 */ /* 0x000fca00078e0008 */
[----:B------:R-:W-:-:S08]  /*0150*/  DFMA R12, R10, -R10, R4 ;  /* 0x8000000a0a0c722b */ /* 0x000fd00000000004 */
[----:B------:R-:W-:Y:S01]  /*0160*/  DFMA R2, R12, R14, R10 ;  /* 0x0000000e0c02722b */ /* 0x000fe2000000000a */
[----:B------:R-:W-:Y:S10]  /*0170*/  @!P0 BRA `(.L_x_0) ;  /* 0x0000000000108947 */ /* 0x000ff40003800000 */
[----:B------:R-:W-:-:S07]  /*0180*/  MOV R0, 0x1a0 ;  /* 0x000001a000007802 */ /* 0x000fce0000000f00 */
[----:B------:R-:W-:Y:S05]  /*0190*/  CALL.REL.NOINC `($__internal_1_$__cuda_sm20_dsqrt_rn_f64_mediumpath_v1) ;  /* 0x0000000000f47944 */ /* 0x000fea0003c00000 */
[----:B------:R-:W-:Y:S01]  /*01a0*/  IMAD.MOV.U32 R2, RZ, RZ, R4 ;  /* 0x000000ffff027224 */ /* 0x000fe200078e0004 */
[----:B------:R-:W-:-:S07]  /*01b0*/  MOV R3, R5 ;  /* 0x0000000500037202 */ /* 0x000fce0000000f00 */
.L_x_0:
[----:B------:R-:W0:Y:S01]  /*01c0*/  MUFU.RCP64H R5, R3 ;  /* 0x0000000300057308 */ /* 0x000e220000001800 */
[----:B------:R-:W-:-:S05]  /*01d0*/  VIADD R4, R3, 0x300402 ;  /* 0x0030040203047836 */ /* 0x000fca0000000000 */
[----:B------:R-:W-:Y:S01]  /*01e0*/  FSETP.GEU.AND P0, PT, |R4|, 5.8789094863358348022e-39, PT ;  /* 0x004004020400780b */ /* 0x000fe20003f0e200 */
[----:B0-----:R-:W-:-:S08]  /*01f0*/  DFMA R6, R4, -R2, 1 ;  /* 0x3ff000000406742b */ /* 0x001fd00000000802 */
[----:B------:R-:W-:-:S08]  /*0200*/  DFMA R6, R6, R6, R6 ;  /* 0x000000060606722b */ /* 0x000fd00000000006 */
[----:B------:R-:W-:-:S08]  /*0210*/  DFMA R6, R4, R6, R4 ;  /* 0x000000060406722b */ /* 0x000fd00000000004 */
[----:B------:R-:W-:-:S08]  /*0220*/  DFMA R8, R6, -R2, 1 ;  /* 0x3ff000000608742b */ /* 0x000fd00000000802 */
[----:B------:R-:W-:Y:S01]  /*0230*/  DFMA R6, R6, R8, R6 ;  /* 0x000000080606722b */ /* 0x000fe20000000006 */
[----:B------:R-:W-:Y:S10]  /*0240*/  @P0 BRA `(.L_x_1) ;  /* 0x0000000000100947 */ /* 0x000ff40003800000 */
[----:B------:R-:W-:-:S05]  /*0250*/  LOP3.LUT R0, R3, 0x7fffffff, RZ, 0xc0, !PT ;  /* 0x7fffffff03007812 */ /* 0x000fca00078ec0ff */
[----:B------:R-:W-:Y:S01]  /*0260*/  VIADD R6, R0, 0xfff00000 ;  /* 0xfff0000000067836 */ /* 0x000fe20000000000 */
[----:B------:R-:W-:-:S07]  /*0270*/  MOV R0, 0x290 ;  /* 0x0000029000007802 */ /* 0x000fce0000000f00 */
[----:B------:R-:W-:Y:S05]  /*0280*/  CALL.REL.NOINC `($__internal_0_$__cuda_sm20_dblrcp_rn_slowpath_v3) ;  /* 0x0000000000187944 */ /* 0x000fea0003c00000 */
.L_x_1:
[----:B------:R-:W-:Y:S01]  /*0290*/  DMUL R6, R6, 4.29496729600000000000e+09 ;  /* 0x41f0000006067828 */ /* 0x000fe20000000000 */
[----:B------:R-:W0:Y:S09]  /*02a0*/  LDC.64 R2, c[0x0][0x380] ;  /* 0x0000e000ff027b82 */ /* 0x000e320000000a00 */
[----:B------:R-:W0:Y:S02]  /*02b0*/  F2I.U64.F64.TRUNC R6, R6 ;  /* 0x0000000600067311 */ /* 0x000e24000030d800 */
[----:B0-----:R-:W-:Y:S04]  /*02c0*/  STG.E desc[UR4][R2.64], R6 ;  /* 0x0000000602007986 */ /* 0x001fe8000c101904 */
[----:B------:R-:W-:Y:S01]  /*02d0*/  STG.E desc[UR4][R2.64+0x4], R7 ;  /* 0x0000040702007986 */ /* 0x000fe2000c101904 */
[----:B------:R-:W-:Y:S05]  /*02e0*/  EXIT ;  /* 0x000000000000794d */ /* 0x000fea0003800000 */
        .weak           $__internal_0_$__cuda_sm20_dblrcp_rn_slowpath_v3
        .type           $__internal_0_$__cuda_sm20_dblrcp_rn_slowpath_v3,@function
        .size           $__internal_0_$__cuda_sm20_dblrcp_rn_slowpath_v3,($__internal_1_$__cuda_sm20_dsqrt_rn_f64_mediumpath_v1 - $__internal_0_$__cuda_sm20_dblrcp_rn_slowpath_v3)
$__internal_0_$__cuda_sm20_dblrcp_rn_slowpath_v3:
[----:B------:R-:W-:-:S14]  /*02f0*/  DSETP.GTU.AND P0, PT, |R2|, +INF , PT ;  /* 0x7ff000000200742a */ /* 0x000fdc0003f0c200 */
[----:B------:R-:W-:Y:S05]  /*0300*/  @P0 BRA `(.L_x_2) ;  /* 0x00000000007c0947 */ /* 0x000fea0003800000 */
[----:B------:R-:W-:-:S04]  /*0310*/  LOP3.LUT R7, R3, 0x7fffffff, RZ, 0xc0, !PT ;  /* 0x7fffffff03077812 */ /* 0x000fc800078ec0ff */
[----:B------:R-:W-:-:S04]  /*0320*/  IADD3 R4, PT, PT, R7, -0x1, RZ ;  /* 0xffffffff07047810 */ /* 0x000fc80007ffe0ff */
[----:B------:R-:W-:-:S13]  /*0330*/  ISETP.GE.U32.AND P0, PT, R4, 0x7fefffff, PT ;  /* 0x7fefffff0400780c */ /* 0x000fda0003f06070 */
[----:B------:R-:W-:Y:S01]  /*0340*/  @P0 LOP3.LUT R5, R3, 0x7ff00000, RZ, 0x3c, !PT ;  /* 0x7ff0000003050812 */ /* 0x000fe200078e3cff */
[----:B------:R-:W-:Y:S01]  /*0350*/  @P0 IMAD.MOV.U32 R4, RZ, RZ, RZ ;  /* 0x000000ffff040224 */ /* 0x000fe200078e00ff */
[----:B------:R-:W-:Y:S06]  /*0360*/  @P0 BRA `(.L_x_3) ;  /* 0x00000000006c0947 */ /* 0x000fec0003800000 */
[----:B------:R-:W-:-:S13]  /*0370*/  ISETP.GE.U32.AND P0, PT, R7, 0x1000001, PT ;  /* 0x010000010700780c */ /* 0x000fda0003f06070 */
[----:B------:R-:W-:Y:S05]  /*0380*/  @!P0 BRA `(.L_x_4) ;  /* 0x0000000000348947 */ /* 0x000fea0003800000 */
[----:B------:R-:W-:Y:S01]  /*0390*/  VIADD R5, R3, 0xc0200000 ;  /* 0xc020000003057836 */ /* 0x000fe20000000000 */
[----:B------:R-:W-:-:S03]  /*03a0*/  MOV R4, R2 ;  /* 0x0000000200047202 */ /* 0x000fc60000000f00 */
[----:B------:R-:W0:Y:S03]  /*03b0*/  MUFU.RCP64H R7, R5 ;  /* 0x0000000500077308 */ /* 0x000e260000001800 */
[----:B0-----:R-:W-:-:S08]  /*03c0*/  DFMA R8, -R4, R6, 1 ;  /* 0x3ff000000408742b */ /* 0x001fd00000000106 */
[----:B------:R-:W-:-:S08]  /*03d0*/  DFMA R8, R8, R8, R8 ;  /* 0x000000080808722b */ /* 0x000fd00000000008 */
[----:B------:R-:W-:-:S08]  /*03e0*/  DFMA R8, R6, R8, R6 ;  /* 0x000000080608722b */ /* 0x000fd00000000006 */
[----:B------:R-:W-:-:S08]  /*03f0*/  DFMA R6, -R4, R8, 1 ;  /* 0x3ff000000406742b */ /* 0x000fd00000000108 */
[----:B------:R-:W-:-:S08]  /*0400*/  DFMA R6, R8, R6, R8 ;  /* 0x000000060806722b */ /* 0x000fd00000000008 */
[----:B------:R-:W-:-:S08]  /*0410*/  DMUL R6, R6, 2.2250738585072013831e-308 ;  /* 0x0010000006067828 */ /* 0x000fd00000000000 */
[----:B------:R-:W-:-:S08]  /*0420*/  DFMA R2, -R2, R6, 1 ;  /* 0x3ff000000202742b */ /* 0x000fd00000000106 */
[----:B------:R-:W-:-:S08]  /*0430*/  DFMA R2, R2, R2, R2 ;  /* 0x000000020202722b */ /* 0x000fd00000000002 */
[----:B------:R-:W-:Y:S01]  /*0440*/  DFMA R4, R6, R2, R6 ;  /* 0x000000020604722b */ /* 0x000fe20000000006 */
[----:B------:R-:W-:Y:S10]  /*0450*/  BRA `(.L_x_3) ;  /* 0x0000000000307947 */ /* 0x000ff40003800000 */
.L_x_4:
[----:B------:R-:W-:Y:S01]  /*0460*/  DMUL R2, R2, 8.11296384146066816958e+31 ;  /* 0x4690000002027828 */ /* 0x000fe20000000000 */
[----:B------:R-:W-:-:S05]  /*0470*/  IMAD.MOV.U32 R4, RZ, RZ, R6 ;  /* 0x000000ffff047224 */ /* 0x000fca00078e0006 */
[----:B------:R-:W0:Y:S02]  /*0480*/  MUFU.RCP64H R5, R3 ;  /* 0x0000000300057308 */ /* 0x000e240000001800 */
[----:B0-----:R-:W-:-:S08]  /*0490*/  DFMA R6, -R2, R4, 1 ;  /* 0x3ff000000206742b */ /* 0x001fd00000000104 */
[----:B------:R-:W-:-:S08]  /*04a0*/  DFMA R6, R6, R6, R6 ;  /* 0x000000060606722b */ /* 0x000fd00000000006 */
[----:B------:R-:W-:-:S08]  /*04b0*/  DFMA R6, R4, R6, R4 ;  /* 0x000000060406722b */ /* 0x000fd00000000004 */
[----:B------:R-:W-:-:S08]  /*04c0*/  DFMA R4, -R2, R6, 1 ;  /* 0x3ff000000204742b */ /* 0x000fd00000000106 */
[----:B------:R-:W-:-:S08]  /*04d0*/  DFMA R4, R6, R4, R6 ;  /* 0x000000040604722b */ /* 0x000fd00000000006 */
[----:B------:R-:W-:Y:S01]  /*04e0*/  DMUL R4, R4, 8.11296384146066816958e+31 ;  /* 0x4690000004047828 */ /* 0x000fe20000000000 */
[----:B------:R-:W-:Y:S10]  /*04f0*/  BRA `(.L_x_3) ;  /* 0x0000000000087947 */ /* 0x000ff40003800000 */
.L_x_2:
[----:B------:R-:W-:Y:S01]  /*0500*/  LOP3.LUT R5, R3, 0x80000, RZ, 0xfc, !PT ;  /* 0x0008000003057812 */ /* 0x000fe200078efcff */
[----:B------:R-:W-:-:S07]  /*0510*/  IMAD.MOV.U32 R4, RZ, RZ, R2 ;  /* 0x000000ffff047224 */ /* 0x000fce00078e0002 */
.L_x_3:
[----:B------:R-:W-:Y:S01]  /*0520*/  IMAD.MOV.U32 R2, RZ, RZ, R0 ;  /* 0x000000ffff027224 */ /* 0x000fe200078e0000 */
[----:B------:R-:W-:Y:S01]  /*0530*/  MOV R3, 0x0 ;  /* 0x0000000000037802 */ /* 0x000fe20000000f00 */
[----:B------:R-:W-:Y:S01]  /*0540*/  IMAD.MOV.U32 R7, RZ, RZ, R5 ;  /* 0x000000ffff077224 */ /* 0x000fe200078e0005 */
[----:B------:R-:W-:Y:S02]  /*0550*/  MOV R6, R4 ;  /* 0x0000000400067202 */ /* 0x000fe40000000f00 */
[----:B------:R-:W-:Y:S05]  /*0560*/  RET.REL.NODEC R2 `(_Z15FirstNewtonSqrtPjS_j) ;  /* 0xfffffff802a47950 */ /* 0x000fea0003c3ffff */
        .weak           $__internal_1_$__cuda_sm20_dsqrt_rn_f64_mediumpath_v1
        .type           $__internal_1_$__cuda_sm20_dsqrt_rn_f64_mediumpath_v1,@function
        .size           $__internal_1_$__cuda_sm20_dsqrt_rn_f64_mediumpath_v1,(.L_x_21 - $__internal_1_$__cuda_sm20_dsqrt_rn_f64_mediumpath_v1)
$__internal_1_$__cuda_sm20_dsqrt_rn_f64_mediumpath_v1:
[----:B------:R-:W-:Y:S01]  /*0570*/  ISETP.GE.U32.AND P0, PT, R6, -0x3400000, PT ;  /* 0xfcc000000600780c */ /* 0x000fe20003f06070 */
[----:B------:R-:W-:-:S12]  /*0580*/  IMAD.MOV.U32 R9, RZ, RZ, R15 ;  /* 0x000000ffff097224 */ /* 0x000fd800078e000f */
[----:B------:R-:W-:Y:S05]  /*0590*/  @!P0 BRA `(.L_x_5) ;  /* 0x0000000000208947 */ /* 0x000fea0003800000 */
[----:B------:R-:W-:-:S10]  /*05a0*/  DFMA.RM R8, R12, R8, R10 ;  /* 0x000000080c08722b */ /* 0x000fd4000000400a */
[----:B------:R-:W-:-:S05]  /*05b0*/  IADD3 R2, P0, PT, R8, 0x1, RZ ;  /* 0x0000000108027810 */ /* 0x000fca0007f1e0ff */
[----:B------:R-:W-:-:S06]  /*05c0*/  IMAD.X R3, RZ, RZ, R9, P0 ;  /* 0x000000ffff037224 */ /* 0x000fcc00000e0609 */
[----:B------:R-:W-:-:S08]  /*05d0*/  DFMA.RP R4, -R8, R2, R4 ;  /* 0x000000020804722b */ /* 0x000fd00000008104 */
[----:B------:R-:W-:-:S06]  /*05e0*/  DSETP.GT.AND P0, PT, R4, RZ, PT ;  /* 0x000000ff0400722a */ /* 0x000fcc0003f04000 */
[----:B------:R-:W-:Y:S02]  /*05f0*/  FSEL R2, R2, R8, P0 ;  /* 0x0000000802027208 */ /* 0x000fe40000000000 */
[----:B------:R-:W-:Y:S01]  /*0600*/  FSEL R3, R3, R9, P0 ;  /* 0x0000000903037208 */ /* 0x000fe20000000000 */
[----:B------:R-:W-:Y:S06]  /*0610*/  BRA `(.L_x_6) ;  /* 0x0000000000647947 */ /* 0x000fec0003800000 */
.L_x_5:
[----:B------:R-:W-:-:S14]  /*0620*/  DSETP.NE.AND P0, PT, R4, RZ, PT ;  /* 0x000000ff0400722a */ /* 0x000fdc0003f05000 */
[----:B------:R-:W-:Y:S05]  /*0630*/  @!P0 BRA `(.L_x_7) ;  /* 0x0000000000588947 */ /* 0x000fea0003800000 */
[----:B------:R-:W-:-:S13]  /*0640*/  ISETP.GE.AND P0, PT, R5, RZ, PT ;  /* 0x000000ff0500720c */ /* 0x000fda0003f06270 */
[----:B------:R-:W-:Y:S01]  /*0650*/  @!P0 MOV R2, 0x0 ;  /* 0x0000000000028802 */ /* 0x000fe20000000f00 */
[----:B------:R-:W-:Y:S01]  /*0660*/  @!P0 IMAD.MOV.U32 R3, RZ, RZ, -0x80000 ;  /* 0xfff80000ff038424 */ /* 0x000fe200078e00ff */
[----:B------:R-:W-:Y:S06]  /*0670*/  @!P0 BRA `(.L_x_6) ;  /* 0x00000000004c8947 */ /* 0x000fec0003800000 */
[----:B------:R-:W-:-:S13]  /*0680*/  ISETP.GT.AND P0, PT, R5, 0x7fefffff, PT ;  /* 0x7fefffff0500780c */ /* 0x000fda0003f04270 */
[----:B------:R-:W-:Y:S05]  /*0690*/  @P0 BRA `(.L_x_7) ;  /* 0x0000000000400947 */ /* 0x000fea0003800000 */
[----:B------:R-:W-:Y:S01]  /*06a0*/  DMUL R4, R4, 8.11296384146066816958e+31 ;  /* 0x4690000004047828 */ /* 0x000fe20000000000 */
[----:B------:R-:W-:Y:S01]  /*06b0*/  IMAD.MOV.U32 R2, RZ, RZ, RZ ;  /* 0x000000ffff027224 */ /* 0x000fe200078e00ff */
[----:B------:R-:W-:Y:S01]  /*06c0*/  MOV R8, 0x0 ;  /* 0x0000000000087802 */ /* 0x000fe20000000f00 */
[----:B------:R-:W-:-:S03]  /*06d0*/  IMAD.MOV.U32 R9, RZ, RZ, 0x3fd80000 ;  /* 0x3fd80000ff097424 */ /* 0x000fc600078e00ff */
[----:B------:R-:W0:Y:S02]  /*06e0*/  MUFU.RSQ64H R3, R5 ;  /* 0x0000000500037308 */ /* 0x000e240000001c00 */
[----:B0-----:R-:W-:-:S08]  /*06f0*/  DMUL R6, R2, R2 ;  /* 0x0000000202067228 */ /* 0x001fd00000000000 */
[----:B------:R-:W-:-:S08]  /*0700*/  DFMA R6, R4, -R6, 1 ;  /* 0x3ff000000406742b */ /* 0x000fd00000000806 */
[----:B------:R-:W-:Y:S02]  /*0710*/  DFMA R8, R6, R8, 0.5 ;  /* 0x3fe000000608742b */ /* 0x000fe40000000008 */
[----:B------:R-:W-:-:S08]  /*0720*/  DMUL R6, R2, R6 ;  /* 0x0000000602067228 */ /* 0x000fd00000000000 */
[----:B------:R-:W-:-:S08]  /*0730*/  DFMA R6, R8, R6, R2 ;  /* 0x000000060806722b */ /* 0x000fd00000000002 */
[----:B------:R-:W-:Y:S02]  /*0740*/  DMUL R2, R4, R6 ;  /* 0x0000000604027228 */ /* 0x000fe40000000000 */
[----:B------:R-:W-:-:S06]  /*0750*/  VIADD R7, R7, 0xfff00000 ;  /* 0xfff0000007077836 */ /* 0x000fcc0000000000 */
[----:B------:R-:W-:-:S08]  /*0760*/  DFMA R8, R2, -R2, R4 ;  /* 0x800000020208722b */ /* 0x000fd00000000004 */
[----:B------:R-:W-:-:S10]  /*0770*/  DFMA R2, R6, R8, R2 ;  /* 0x000000080602722b */ /* 0x000fd40000000002 */
[----:B------:R-:W-:Y:S01]  /*0780*/  IADD3 R3, PT, PT, R3, -0x3500000, RZ ;  /* 0xfcb0000003037810 */ /* 0x000fe20007ffe0ff */
[----:B------:R-:W-:Y:S06]  /*0790*/  BRA `(.L_x_6) ;  /* 0x0000000000047947 */ /* 0x000fec0003800000 */
.L_x_7:
[----:B------:R-:W-:-:S11]  /*07a0*/  DADD R2, R4, R4 ;  /* 0x0000000004027229 */ /* 0x000fd60000000004 */
.L_x_6:
[----:B------:R-:W-:Y:S01]  /*07b0*/  IMAD.MOV.U32 R4, RZ, RZ, R2 ;  /* 0x000000ffff047224 */ /* 0x000fe200078e0002 */
[----:B------:R-:W-:Y:S01]  /*07c0*/  MOV R2, R0 ;  /* 0x0000000000027202 */ /* 0x000fe20000000f00 */
[----:B------:R-:W-:Y:S02]  /*07d0*/  IMAD.MOV.U32 R5, RZ, RZ, R3 ;  /* 0x000000ffff057224 */ /* 0x000fe400078e0003 */
[----:B------:R-:W-:-:S04]  /*07e0*/  IMAD.MOV.U32 R3, RZ, RZ, 0x0 ;  /* 0x00000000ff037424 */ /* 0x000fc800078e00ff */
[----:B------:R-:W-:Y:S05]  /*07f0*/  RET.REL.NODEC R2 `(_Z15FirstNewtonSqrtPjS_j) ;  /* 0xfffffff802007950 */ /* 0x000fea0003c3ffff */
.L_x_8:
[----:B------:R-:W-:-:S00]  /*0800*/  BRA `(.L_x_8) ;  /* 0xfffffffc00fc7947 */ /* 0x000fc0000383ffff */
[----:B------:R-:W-:-:S00]  /*0810*/  NOP ;  /* 0x0000000000007918 */ /* 0x000fc00000000000 */
        /* <DEDUP_REMOVED lines=14> */
.L_x_21:


//--------------------- .text._Z14FirstNewtonRevPjS_j --------------------------
	.section	.text._Z14FirstNewtonRevPjS_j,"ax",@progbits
	.align	128
        .global         _Z14FirstNewtonRevPjS_j
        .type           _Z14FirstNewtonRevPjS_j,@function
        .size           _Z14FirstNewtonRevPjS_j,(.L_x_22 - _Z14FirstNewtonRevPjS_j)
        .other          _Z14FirstNewtonRevPjS_j,@"STO_CUDA_ENTRY STV_DEFAULT"
_Z14FirstNewtonRevPjS_j:
.text._Z14FirstNewtonRevPjS_j:
[----:B------:R-:W-:Y:S08]  /*0000*/  LDC R1, c[0x0][0x37c] ;  /* 0x0000df00ff017b82 */ /* 0x000ff00000000800 */
[----:B------:R-:W0:Y:S01]  /*0010*/  LDC R5, c[0x0][0x390] ;  /* 0x0000e400ff057b82 */ /* 0x000e220000000800 */
[----:B------:R-:W1:Y:S07]  /*0020*/  LDCU.64 UR4, c[0x0][0x358] ;  /* 0x00006b00ff0477ac */ /* 0x000e6e0008000a00 */
[----:B------:R-:W0:Y:S02]  /*0030*/  LDC.64 R2, c[0x0][0x388] ;  /* 0x0000e200ff027b82 */ /* 0x000e240000000a00 */
[----:B0-----:R-:W-:-:S05]  /*0040*/  IMAD.WIDE.U32 R2, R5, 0x4, R2 ;  /* 0x0000000405027825 */ /* 0x001fca00078e0002 */
[----:B-1----:R0:W5:Y:S02]  /*0050*/  LDG.E R0, desc[UR4][R2.64] ;  /* 0x0000000402007981 */ /* 0x002164000c1e1900 */
[----:B0-----:R-:W-:-:S07]  /*0060*/  MOV R2, 0x80 ;  /* 0x0000008000027802 */ /* 0x001fce0000000f00 */
[----:B-----5:R-:W-:Y:S05]  /*0070*/  CALL.REL.NOINC `($__internal_2_$__cuda_sm20_div_u64) ;  /* 0x0000000000407944 */ /* 0x020fea0003c00000 */
[----:B------:R-:W-:-:S04]  /*0080*/  IMAD.WIDE.U32 R2, R5, R0, RZ ;  /* 0x0000000005027225 */ /* 0x000fc800078e00ff */
[----:B------:R-:W-:Y:S01]  /*0090*/  IMAD R11, R7, R0, RZ ;  /* 0x00000000070b7224 */ /* 0x000fe200078e02ff */
[----:B------:R-:W-:Y:S02]  /*00a0*/  IADD3 R0, P1, PT, R0, -0x1, RZ ;  /* 0xffffffff00007810 */ /* 0x000fe40007f3e0ff */
[----:B------:R-:W-:Y:S01]  /*00b0*/  LOP3.LUT R9, RZ, R2, RZ, 0x33, !PT ;  /* 0x00000002ff097212 */ /* 0x000fe200078e33ff */
[----:B------:R-:W-:Y:S02]  /*00c0*/  IMAD.IADD R4, R3, 0x1, R11 ;  /* 0x0000000103047824 */ /* 0x000fe400078e020b */
[----:B------:R-:W0:Y:S01]  /*00d0*/  LDC.64 R2, c[0x0][0x380] ;  /* 0x0000e000ff027b82 */ /* 0x000e220000000a00 */
[----:B------:R-:W-:Y:S01]  /*00e0*/  ISETP.NE.U32.AND P0, PT, R9, R0, PT ;  /* 0x000000000900720c */ /* 0x000fe20003f05070 */
[----:B------:R-:W-:Y:S01]  /*00f0*/  IMAD.X R0, RZ, RZ, -0x1, P1 ;  /* 0xffffffffff007424 */ /* 0x000fe200008e06ff */
[----:B------:R-:W-:-:S04]  /*0100*/  LOP3.LUT R9, RZ, R4, RZ, 0x33, !PT ;  /* 0x00000004ff097212 */ /* 0x000fc800078e33ff */
[----:B------:R-:W-:-:S04]  /*0110*/  ISETP.NE.AND.EX P0, PT, R9, R0, PT, P0 ;  /* 0x000000000900720c */ /* 0x000fc80003f05300 */
[----:B------:R-:W-:-:S04]  /*0120*/  SEL R0, RZ, 0x1, P0 ;  /* 0x00000001ff007807 */ /* 0x000fc80000000000 */
[----:B------:R-:W-:-:S05]  /*0130*/  IADD3 R5, P0, PT, R5, R0, RZ ;  /* 0x0000000005057210 */ /* 0x000fca0007f1e0ff */
[----:B------:R-:W-:Y:S01]  /*0140*/  IMAD.X R7, RZ, RZ, R7, P0 ;  /* 0x000000ffff077224 */ /* 0x000fe200000e0607 */
[----:B0-----:R-:W-:Y:S04]  /*0150*/  STG.E desc[UR4][R2.64], R5 ;  /* 0x0000000502007986 */ /* 0x001fe8000c101904 */
[----:B------:R-:W-:Y:S01]  /*0160*/  STG.E desc[UR4][R2.64+0x4], R7 ;  /* 0x0000040702007986 */ /* 0x000fe2000c101904 */
[----:B------:R-:W-:Y:S05]  /*0170*/  EXIT ;  /* 0x000000000000794d */ /* 0x000fea0003800000 */
        .weak           $__internal_2_$__cuda_sm20_div_u64
        .type           $__internal_2_$__cuda_sm20_div_u64,@function
        .size           $__internal_2_$__cuda_sm20_div_u64,(.L_x_22 - $__internal_2_$__cuda_sm20_div_u64)
$__internal_2_$__cuda_sm20_div_u64:
[----:B------:R-:W-:Y:S01]  /*0180*/  MOV R8, R0 ;  /* 0x0000000000087202 */ /* 0x000fe20000000f00 */
[----:B------:R-:W-:-:S04]  /*0190*/  IMAD.MOV.U32 R9, RZ, RZ, RZ ;  /* 0x000000ffff097224 */ /* 0x000fc800078e00ff */
[----:B------:R-:W0:Y:S08]  /*01a0*/  I2F.U64.RP R3, R8 ;  /* 0x0000000800037312 */ /* 0x000e300000309000 */
[----:B0-----:R-:W0:Y:S02]  /*01b0*/  MUFU.RCP R3, R3 ;  /* 0x0000000300037308 */ /* 0x001e240000001000 */
[----:B0-----:R-:W-:-:S06]  /*01c0*/  VIADD R4, R3, 0x1ffffffe ;  /* 0x1ffffffe03047836 */ /* 0x001fcc0000000000 */
[----:B------:R-:W0:Y:S02]  /*01d0*/  F2I.U64.TRUNC R4, R4 ;  /* 0x0000000400047311 */ /* 0x000e24000020d800 */
[----:B0-----:R-:W-:-:S04]  /*01e0*/  IMAD.WIDE.U32 R6, R4, R0, RZ ;  /* 0x0000000004067225 */ /* 0x001fc800078e00ff */
[----:B------:R-:W-:Y:S01]  /*01f0*/  IMAD R7, R0, R5, R7 ;  /* 0x0000000500077224 */ /* 0x000fe200078e0207 */
[----:B------:R-:W-:-:S05]  /*0200*/  IADD3 R11, P0, PT, RZ, -R6, RZ ;  /* 0x80000006ff0b7210 */ /* 0x000fca0007f1e0ff */
[----:B------:R-:W-:-:S04]  /*0210*/  IMAD.HI.U32 R6, R4, R11, RZ ;  /* 0x0000000b04067227 */ /* 0x000fc800078e00ff */
[----:B------:R-:W-:Y:S01]  /*0220*/  IMAD.X R13, RZ, RZ, ~R7, P0 ;  /* 0x000000ffff0d7224 */ /* 0x000fe200000e0e07 */
[----:B------:R-:W-:-:S03]  /*0230*/  MOV R7, R4 ;  /* 0x0000000400077202 */ /* 0x000fc60000000f00 */
[-C--:B------:R-:W-:Y:S02]  /*0240*/  IMAD R9, R5, R13.reuse, RZ ;  /* 0x0000000d05097224 */ /* 0x080fe400078e02ff */
[----:B------:R-:W-:-:S04]  /*0250*/  IMAD.WIDE.U32 R6, P0, R4, R13, R6 ;  /* 0x0000000d04067225 */ /* 0x000fc80007800006 */
[----:B------:R-:W-:-:S04]  /*0260*/  IMAD.HI.U32 R3, R5, R13, RZ ;  /* 0x0000000d05037227 */ /* 0x000fc800078e00ff */
[----:B------:R-:W-:-:S04]  /*0270*/  IMAD.HI.U32 R6, P1, R5, R11, R6 ;  /* 0x0000000b05067227 */ /* 0x000fc80007820006 */
[----:B------:R-:W-:Y:S01]  /*0280*/  IMAD.X R3, R3, 0x1, R5, P0 ;  /* 0x0000000103037824 */ /* 0x000fe200000e0605 */
[----:B------:R-:W-:-:S04]  /*0290*/  IADD3 R7, P2, PT, R9, R6, RZ ;  /* 0x0000000609077210 */ /* 0x000fc80007f5e0ff */
[----:B------:R-:W-:Y:S01]  /*02a0*/  IADD3.X R3, PT, PT, RZ, RZ, R3, P2, P1 ;  /* 0x000000ffff037210 */ /* 0x000fe200017e2403 */
[----:B------:R-:W-:-:S03]  /*02b0*/  IMAD.WIDE.U32 R4, R7, R0, RZ ;  /* 0x0000000007047225 */ /* 0x000fc600078e00ff */
[----:B------:R-:W-:Y:S01]  /*02c0*/  IADD3 R9, P0, PT, RZ, -R4, RZ ;  /* 0x80000004ff097210 */ /* 0x000fe20007f1e0ff */
[----:B------:R-:W-:Y:S02]  /*02d0*/  IMAD R4, R0, R3, R5 ;  /* 0x0000000300047224 */ /* 0x000fe400078e0205 */
[----:B------:R-:W-:Y:S02]  /*02e0*/  HFMA2 R5, -RZ, RZ, 0, 0 ;  /* 0x00000000ff057431 */ /* 0x000fe400000001ff */
[----:B------:R-:W-:-:S04]  /*02f0*/  IMAD.HI.U32 R6, R7, R9, RZ ;  /* 0x0000000907067227 */ /* 0x000fc800078e00ff */
[----:B------:R-:W-:-:S04]  /*0300*/  IMAD.X R4, RZ, RZ, ~R4, P0 ;  /* 0x000000ffff047224 */ /* 0x000fc800000e0e04 */
[----:B------:R-:W-:-:S04]  /*0310*/  IMAD.WIDE.U32 R6, P0, R7, R4, R6 ;  /* 0x0000000407067225 */ /* 0x000fc80007800006 */
[C---:B------:R-:W-:Y:S02]  /*0320*/  IMAD R8, R3.reuse, R4, RZ ;  /* 0x0000000403087224 */ /* 0x040fe400078e02ff */
[----:B------:R-:W-:-:S04]  /*0330*/  IMAD.HI.U32 R7, P1, R3, R9, R6 ;  /* 0x0000000903077227 */ /* 0x000fc80007820006 */
[----:B------:R-:W-:Y:S01]  /*0340*/  IMAD.HI.U32 R4, R3, R4, RZ ;  /* 0x0000000403047227 */ /* 0x000fe200078e00ff */
[----:B------:R-:W-:-:S03]  /*0350*/  IADD3 R7, P2, PT, R8, R7, RZ ;  /* 0x0000000708077210 */ /* 0x000fc60007f5e0ff */
[----:B------:R-:W-:Y:S02]  /*0360*/  IMAD.X R3, R4, 0x1, R3, P0 ;  /* 0x0000000104037824 */ /* 0x000fe400000e0603 */
[----:B------:R-:W-:-:S03]  /*0370*/  IMAD.HI.U32 R4, R7, -0x1, RZ ;  /* 0xffffffff07047827 */ /* 0x000fc600078e00ff */
[----:B------:R-:W-:Y:S01]  /*0380*/  IADD3.X R3, PT, PT, RZ, RZ, R3, P2, P1 ;  /* 0x000000ffff037210 */ /* 0x000fe200017e2403 */
[----:B------:R-:W-:-:S04]  /*0390*/  IMAD.WIDE.U32 R4, R7, -0x1, R4 ;  /* 0xffffffff07047825 */ /* 0x000fc800078e0004 */
[----:B------:R-:W-:Y:S02]  /*03a0*/  IMAD.MOV R6, RZ, RZ, -R3 ;  /* 0x000000ffff067224 */ /* 0x000fe400078e0a03 */
[----:B------:R-:W-:-:S04]  /*03b0*/  IMAD.HI.U32 R4, P0, R3, -0x1, R4 ;  /* 0xffffffff03047827 */ /* 0x000fc80007800004 */
[----:B------:R-:W-:Y:S02]  /*03c0*/  IMAD.MOV.U32 R7, RZ, RZ, R6 ;  /* 0x000000ffff077224 */ /* 0x000fe400078e0006 */
[----:B------:R-:W-:-:S03]  /*03d0*/  IMAD.HI.U32 R6, R3, -0x1, RZ ;  /* 0xffffffff03067827 */ /* 0x000fc600078e00ff */
[----:B------:R-:W-:Y:S02]  /*03e0*/  IADD3 R7, P1, PT, R7, R4, RZ ;  /* 0x0000000407077210 */ /* 0x000fe40007f3e0ff */
[----:B------:R-:W-:-:S03]  /*03f0*/  IADD3.X R3, PT, PT, R6, RZ, RZ, P0, !PT ;  /* 0x000000ff06037210 */ /* 0x000fc600007fe4ff */
[----:B------:R-:W-:-:S04]  /*0400*/  IMAD.WIDE.U32 R4, R7, R0, RZ ;  /* 0x0000000007047225 */ /* 0x000fc800078e00ff */
[----:B------:R-:W-:Y:S01]  /*0410*/  IMAD.X R3, RZ, RZ, R3, P1 ;  /* 0x000000ffff037224 */ /* 0x000fe200008e0603 */
[----:B------:R-:W-:Y:S02]  /*0420*/  IADD3 R9, P0, PT, -R4, -0x1, RZ ;  /* 0xffffffff04097810 */ /* 0x000fe40007f1e1ff */
[----:B------:R-:W-:Y:S01]  /*0430*/  IADD3 R4, P2, PT, R7, 0x1, RZ ;  /* 0x0000000107047810 */ /* 0x000fe20007f5e0ff */
[----:B------:R-:W-:-:S04]  /*0440*/  IMAD R5, R0, R3, R5 ;  /* 0x0000000300057224 */ /* 0x000fc800078e0205 */
[----:B------:R-:W-:Y:S01]  /*0450*/  IMAD.X R6, RZ, RZ, R3, P2 ;  /* 0x000000ffff067224 */ /* 0x000fe200010e0603 */
[----:B------:R-:W-:Y:S02]  /*0460*/  IADD3.X R11, PT, PT, ~R5, -0x1, RZ, P0, !PT ;  /* 0xffffffff050b7810 */ /* 0x000fe400007fe5ff */
[----:B------:R-:W-:Y:S02]  /*0470*/  ISETP.GE.U32.AND P0, PT, R9, R0, PT ;  /* 0x000000000900720c */ /* 0x000fe40003f06070 */
[-C--:B------:R-:W-:Y:S02]  /*0480*/  IADD3 R5, P1, PT, -R0, R9.reuse, RZ ;  /* 0x0000000900057210 */ /* 0x080fe40007f3e1ff */
[C---:B------:R-:W-:Y:S02]  /*0490*/  ISETP.GE.U32.AND.EX P0, PT, R11.reuse, RZ, PT, P0 ;  /* 0x000000ff0b00720c */ /* 0x040fe40003f06100 */
[----:B------:R-:W-:Y:S02]  /*04a0*/  IADD3.X R8, PT, PT, R11, -0x1, RZ, P1, !PT ;  /* 0xffffffff0b087810 */ /* 0x000fe40000ffe4ff */
[----:B------:R-:W-:-:S02]  /*04b0*/  SEL R5, R5, R9, P0 ;  /* 0x0000000905057207 */ /* 0x000fc40000000000 */
[----:B------:R-:W-:Y:S02]  /*04c0*/  SEL R4, R4, R7, P0 ;  /* 0x0000000704047207 */ /* 0x000fe40000000000 */
[----:B------:R-:W-:Y:S02]  /*04d0*/  SEL R7, R8, R11, P0 ;  /* 0x0000000b08077207 */ /* 0x000fe40000000000 */
[----:B------:R-:W-:Y:S01]  /*04e0*/  SEL R6, R6, R3, P0 ;  /* 0x0000000306067207 */ /* 0x000fe20000000000 */
[----:B------:R-:W-:Y:S01]  /*04f0*/  IMAD.MOV.U32 R3, RZ, RZ, 0x0 ;  /* 0x00000000ff037424 */ /* 0x000fe200078e00ff */
[----:B------:R-:W-:Y:S02]  /*0500*/  ISETP.GE.U32.AND P0, PT, R5, R0, PT ;  /* 0x000000000500720c */ /* 0x000fe40003f06070 */
[----:B------:R-:W-:Y:S02]  /*0510*/  IADD3 R5, P2, PT, R4, 0x1, RZ ;  /* 0x0000000104057810 */ /* 0x000fe40007f5e0ff */
[----:B------:R-:W-:-:S02]  /*0520*/  ISETP.GE.U32.AND.EX P0, PT, R7, RZ, PT, P0 ;  /* 0x000000ff0700720c */ /* 0x000fc40003f06100 */
[----:B------:R-:W-:Y:S02]  /*0530*/  ISETP.NE.U32.AND P1, PT, R0, RZ, PT ;  /* 0x000000ff0000720c */ /* 0x000fe40003f25070 */
[----:B------:R-:W-:Y:S02]  /*0540*/  IADD3.X R7, PT, PT, RZ, R6, RZ, P2, !PT ;  /* 0x00000006ff077210 */ /* 0x000fe400017fe4ff */
[----:B------:R-:W-:Y:S02]  /*0550*/  ISETP.NE.AND.EX P1, PT, RZ, RZ, PT, P1 ;  /* 0x000000ffff00720c */ /* 0x000fe40003f25310 */
[----:B------:R-:W-:Y:S02]  /*0560*/  SEL R5, R5, R4, P0 ;  /* 0x0000000405057207 */ /* 0x000fe40000000000 */
[----:B------:R-:W-:Y:S02]  /*0570*/  SEL R7, R7, R6, P0 ;  /* 0x0000000607077207 */ /* 0x000fe40000000000 */
[----:B------:R-:W-:-:S02]  /*0580*/  SEL R5, R5, 0xffffffff, P1 ;  /* 0xffffffff05057807 */ /* 0x000fc40000800000 */
[----:B------:R-:W-:Y:S01]  /*0590*/  SEL R7, R7, 0xffffffff, P1 ;  /* 0xffffffff07077807 */ /* 0x000fe20000800000 */
[----:B------:R-:W-:Y:S06]  /*05a0*/  RET.REL.NODEC R2 `(_Z14FirstNewtonRevPjS_j) ;  /* 0xfffffff802947950 */ /* 0x000fec0003c3ffff */
.L_x_9:
        /* <DEDUP_REMOVED lines=13> */
.L_x_22:


//--------------------- .text._Z15memcpy_dtod_ui4PjS_jjj --------------------------
	.section	.text._Z15memcpy_dtod_ui4PjS_jjj,"ax",@progbits
	.align	128
        .global         _Z15memcpy_dtod_ui4PjS_jjj
        .type           _Z15memcpy_dtod_ui4PjS_jjj,@function
        .size           _Z15memcpy_dtod_ui4PjS_jjj,(.L_x_25 - _Z15memcpy_dtod_ui4PjS_jjj)
        .other          _Z15memcpy_dtod_ui4PjS_jjj,@"STO_CUDA_ENTRY STV_DEFAULT"
_Z15memcpy_dtod_ui4PjS_jjj:
.text._Z15memcpy_dtod_ui4PjS_jjj:
[----:B------:R-:W-:Y:S01]  /*0000*/  LDC R1, c[0x0][0x37c] ;  /* 0x0000df00ff017b82 */ /* 0x000fe20000000800 */
[----:B------:R-:W0:Y:S01]  /*0010*/  S2R R0, SR_TID.X ;  /* 0x0000000000007919 */ /* 0x000e220000002100 */
[----:B------:R-:W1:Y:S01]  /*0020*/  LDCU UR4, c[0x0][0x398] ;  /* 0x00007300ff0477ac */ /* 0x000e620008000800 */
[----:B------:R-:W0:Y:S02]  /*0030*/  S2R R3, SR_CTAID.X ;  /* 0x0000000000037919 */ /* 0x000e240000002500 */
[----:B0-----:R-:W-:-:S04]  /*0040*/  LEA R0, R3, R0, 0x8 ;  /* 0x0000000003007211 */ /* 0x001fc800078e40ff */
[----:B-1----:R-:W-:-:S13]  /*0050*/  ISETP.GE.U32.AND P0, PT, R0, UR4, PT ;  /* 0x0000000400007c0c */ /* 0x002fda000bf06070 */
[----:B------:R-:W-:Y:S05]  /*0060*/  @P0 EXIT ;  /* 0x000000000000094d */ /* 0x000fea0003800000 */
[----:B------:R-:W0:Y:S01]  /*0070*/  LDC.64 R2, c[0x0][0x388] ;  /* 0x0000e200ff027b82 */ /* 0x000e220000000a00 */
[----:B------:R-:W1:Y:S01]  /*0080*/  LDCU.64 UR6, c[0x0][0x390] ;  /* 0x00007200ff0677ac */ /* 0x000e620008000a00 */
[----:B------:R-:W2:Y:S01]  /*0090*/  LDCU.64 UR4, c[0x0][0x358] ;  /* 0x00006b00ff0477ac */ /* 0x000ea20008000a00 */
[----:B-1----:R-:W-:-:S05]  /*00a0*/  IADD3 R5, PT, PT, R0, UR7, RZ ;  /* 0x0000000700057c10 */ /* 0x002fca000fffe0ff */
[----:B0-----:R-:W-:Y:S02]  /*00b0*/  IMAD.WIDE.U32 R2, R5, 0x4, R2 ;  /* 0x0000000405027825 */ /* 0x001fe400078e0002 */
[----:B------:R-:W0:Y:S04]  /*00c0*/  LDC.64 R4, c[0x0][0x380] ;  /* 0x0000e000ff047b82 */ /* 0x000e280000000a00 */
[----:B--2---:R-:W2:Y:S01]  /*00d0*/  LDG.E R3, desc[UR4][R2.64] ;  /* 0x0000000402037981 */ /* 0x004ea2000c1e1900 */
[----:B------:R-:W-:-:S05]  /*00e0*/  IADD3 R7, PT, PT, R0, UR6, RZ ;  /* 0x0000000600077c10 */ /* 0x000fca000fffe0ff */
[----:B0-----:R-:W-:-:S05]  /*00f0*/  IMAD.WIDE.U32 R4, R7, 0x4, R4 ;  /* 0x0000000407047825 */ /* 0x001fca00078e0004 */
[----:B--2---:R-:W-:Y:S01]  /*0100*/  STG.E desc[UR4][R4.64], R3 ;  /* 0x0000000304007986 */ /* 0x004fe2000c101904 */
[----:B------:R-:W-:Y:S05]  /*0110*/  EXIT ;  /* 0x000000000000794d */ /* 0x000fea0003800000 */
.L_x_10:
        /* <DEDUP_REMOVED lines=14> */
.L_x_25:


//--------------------- .text._Z7ShiftBAPjS_ij    --------------------------
	.section	.text._Z7ShiftBAPjS_ij,"ax",@progbits
	.align	128
        .global         _Z7ShiftBAPjS_ij
        .type           _Z7ShiftBAPjS_ij,@function
        .size           _Z7ShiftBAPjS_ij,(.L_x_26 - _Z7ShiftBAPjS_ij)
        .other          _Z7ShiftBAPjS_ij,@"STO_CUDA_ENTRY STV_DEFAULT"
_Z7ShiftBAPjS_ij:
.text._Z7ShiftBAPjS_ij:
[----:B------:R-:W-:Y:S08]  /*0000*/  LDC R1, c[0x0][0x37c] ;  /* 0x0000df00ff017b82 */ /* 0x000ff00000000800 */
[----:B------:R-:W0:Y:S01]  /*0010*/  LDC.64 R8, c[0x0][0x390] ;  /* 0x0000e400ff087b82 */ /* 0x000e220000000a00 */
[----:B------:R-:W1:Y:S01]  /*0020*/  S2R R5, SR_TID.X ;  /* 0x0000000000057919 */ /* 0x000e620000002100 */
[----:B------:R-:W2:Y:S01]  /*0030*/  LDCU.64 UR4, c[0x0][0x358] ;  /* 0x00006b00ff0477ac */ /* 0x000ea20008000a00 */
[----:B------:R-:W1:Y:S05]  /*0040*/  S2R R0, SR_CTAID.X ;  /* 0x0000000000007919 */ /* 0x000e6a0000002500 */
[----:B------:R-:W3:Y:S01]  /*0050*/  LDC.64 R2, c[0x0][0x388] ;  /* 0x0000e200ff027b82 */ /* 0x000ee20000000a00 */
[----:B0-----:R-:W-:-:S04]  /*0060*/  SHF.R.S32.HI R7, RZ, 0x1f, R8 ;  /* 0x0000001fff077819 */ /* 0x001fc80000011408 */
[----:B------:R-:W-:-:S04]  /*0070*/  LEA.HI R4, R7, R8, RZ, 0x5 ;  /* 0x0000000807047211 */ /* 0x000fc800078f28ff */
[----:B------:R-:W-:Y:S01]  /*0080*/  LOP3.LUT R7, R4, 0xffffffe0, RZ, 0xc0, !PT ;  /* 0xffffffe004077812 */ /* 0x000fe200078ec0ff */
[----:B-1----:R-:W-:-:S04]  /*0090*/  IMAD R5, R0, 0x100, R5 ;  /* 0x0000010000057824 */ /* 0x002fc800078e0205 */
[----:B------:R-:W-:Y:S02]  /*00a0*/  IMAD.IADD R7, R8, 0x1, -R7 ;  /* 0x0000000108077824 */ /* 0x000fe400078e0a07 */
[----:B---3--:R-:W-:Y:S01]  /*00b0*/  IMAD.WIDE R2, R5, 0x4, R2 ;  /* 0x0000000405027825 */ /* 0x008fe200078e0202 */
[----:B------:R-:W-:-:S04]  /*00c0*/  LEA.HI.SX32 R4, R4, R5, 0x1b ;  /* 0x0000000504047211 */ /* 0x000fc800078fdaff */
[----:B------:R-:W-:Y:S01]  /*00d0*/  LEA.HI.SX32 R4, R7, R4, 0x1 ;  /* 0x0000000407047211 */ /* 0x000fe200078f0aff */
[----:B--2---:R0:W5:Y:S01]  /*00e0*/  LDG.E R0, desc[UR4][R2.64] ;  /* 0x0000000402007981 */ /* 0x004162000c1e1900 */
[----:B------:R-:W-:Y:S02]  /*00f0*/  BSSY.RECONVERGENT B0, `(.L_x_11) ;  /* 0x000000e000007945 */ /* 0x000fe40003800200 */
[C---:B------:R-:W-:Y:S01]  /*0100*/  ISETP.GE.AND P0, PT, R4.reuse, RZ, PT ;  /* 0x000000ff0400720c */ /* 0x040fe20003f06270 */
[----:B------:R-:W-:-:S03]  /*0110*/  VIADD R6, R4, 0x1 ;  /* 0x0000000104067836 */ /* 0x000fc60000000000 */
[-C--:B------:R-:W-:Y:S02]  /*0120*/  ISETP.GE.U32.OR P0, PT, R4, R9.reuse, !P0 ;  /* 0x000000090400720c */ /* 0x080fe40004706470 */
[----:B------:R-:W-:Y:S02]  /*0130*/  ISETP.GE.U32.AND P1, PT, R6, R9, PT ;  /* 0x000000090600720c */ /* 0x000fe40003f26070 */
[----:B0-----:R-:W-:Y:S02]  /*0140*/  SHF.R.U32.HI R2, RZ, 0x1a, R7 ;  /* 0x0000001aff027819 */ /* 0x001fe40000011607 */
[----:B------:R-:W-:Y:S02]  /*0150*/  ISETP.LT.OR P1, PT, R4, -0x1, P1 ;  /* 0xffffffff0400780c */ /* 0x000fe40000f21670 */
[----:B------:R-:W-:-:S05]  /*0160*/  LOP3.LUT R2, R2, 0x20, RZ, 0xc0, !PT ;  /* 0x0000002002027812 */ /* 0x000fca00078ec0ff */
[----:B------:R-:W-:Y:S01]  /*0170*/  IMAD.IADD R7, R7, 0x1, R2 ;  /* 0x0000000107077824 */ /* 0x000fe200078e0202 */
[----:B------:R-:W-:Y:S06]  /*0180*/  @P0 BRA `(.L_x_12) ;  /* 0x0000000000100947 */ /* 0x000fec0003800000 */
[----:B------:R-:W0:Y:S01]  /*0190*/  LDC.64 R2, c[0x0][0x380] ;  /* 0x0000e000ff027b82 */ /* 0x000e220000000a00 */
[----:B-----5:R-:W-:Y:S01]  /*01a0*/  SHF.L.U32 R5, R0, R7, RZ ;  /* 0x0000000700057219 */ /* 0x020fe200000006ff */
[----:B0-----:R-:W-:-:S05]  /*01b0*/  IMAD.WIDE.U32 R2, R4, 0x4, R2 ;  /* 0x0000000404027825 */ /* 0x001fca00078e0002 */
[----:B------:R0:W-:Y:S02]  /*01c0*/  REDG.E.ADD.STRONG.GPU desc[UR4][R2.64], R5 ;  /* 0x000000050200798e */ /* 0x0001e4000c12e104 */
.L_x_12:
[----:B------:R-:W-:Y:S05]  /*01d0*/  BSYNC.RECONVERGENT B0 ;  /* 0x0000000000007941 */ /* 0x000fea0003800200 */
.L_x_11:
[----:B------:R-:W-:Y:S05]  /*01e0*/  @P1 EXIT ;  /* 0x000000000000194d */ /* 0x000fea0003800000 */
[----:B0-----:R-:W0:Y:S01]  /*01f0*/  LDC.64 R2, c[0x0][0x380] ;  /* 0x0000e000ff027b82 */ /* 0x001e220000000a00 */
[----:B------:R-:W-:-:S04]  /*0200*/  IADD3 R7, PT, PT, -R7, 0x20, RZ ;  /* 0x0000002007077810 */ /* 0x000fc80007ffe1ff */
[----:B-----5:R-:W-:Y:S01]  /*0210*/  SHF.R.U32.HI R7, RZ, R7, R0 ;  /* 0x00000007ff077219 */ /* 0x020fe20000011600 */
[----:B0-----:R-:W-:-:S05]  /*0220*/  IMAD.WIDE.U32 R2, R6, 0x4, R2 ;  /* 0x0000000406027825 */ /* 0x001fca00078e0002 */
[----:B------:R-:W-:Y:S01]  /*0230*/  REDG.E.ADD.STRONG.GPU desc[UR4][R2.64], R7 ;  /* 0x000000070200798e */ /* 0x000fe2000c12e104 */
[----:B------:R-:W-:Y:S05]  /*0240*/  EXIT ;  /* 0x000000000000794d */ /* 0x000fea0003800000 */
.L_x_13:
        /* <DEDUP_REMOVED lines=11> */
.L_x_26:


//--------------------- .text._Z7SetZeroPj        --------------------------
	.section	.text._Z7SetZeroPj,"ax",@progbits
	.align	128
        .global         _Z7SetZeroPj
        .type           _Z7SetZeroPj,@function
        .size           _Z7SetZeroPj,(.L_x_27 - _Z7SetZeroPj)
        .other          _Z7SetZeroPj,@"STO_CUDA_ENTRY STV_DEFAULT"
_Z7SetZeroPj:
.text._Z7SetZeroPj:
[----:B------:R-:W-:Y:S01]  /*0000*/  LDC R1, c[0x0][0x37c] ;  /* 0x0000df00ff017b82 */ /* 0x000fe20000000800 */
[----:B------:R-:W0:Y:S07]  /*0010*/  S2R R5, SR_TID.X ;  /* 0x0000000000057919 */ /* 0x000e2e0000002100 */
[----:B------:R-:W1:Y:S01]  /*0020*/  LDC.64 R2, c[0x0][0x380] ;  /* 0x0000e000ff027b82 */ /* 0x000e620000000a00 */
[----:B------:R-:W2:Y:S01]  /*0030*/  LDCU.64 UR4, c[0x0][0x358] ;  /* 0x00006b00ff0477ac */ /* 0x000ea20008000a00 */
[----:B------:R-:W0:Y:S02]  /*0040*/  S2R R0, SR_CTAID.X ;  /* 0x0000000000007919 */ /* 0x000e240000002500 */
[----:B0-----:R-:W-:-:S05]  /*0050*/  LEA R5, R0, R5, 0x8 ;  /* 0x0000000500057211 */ /* 0x001fca00078e40ff */
[----:B-1----:R-:W-:-:S05]  /*0060*/  IMAD.WIDE R2, R5, 0x4, R2 ;  /* 0x0000000405027825 */ /* 0x002fca00078e0202 */
[----:B--2---:R-:W-:Y:S01]  /*0070*/  STG.E desc[UR4][R2.64], RZ ;  /* 0x000000ff02007986 */ /* 0x004fe2000c101904 */
[----:B------:R-:W-:Y:S05]  /*0080*/  EXIT ;  /* 0x000000000000794d */ /* 0x000fea0003800000 */
.L_x_14:
        /* <DEDUP_REMOVED lines=15> */
.L_x_27:


//--------------------- .text._Z6AddCABPjS_S_j    --------------------------
	.section	.text._Z6AddCABPjS_S_j,"ax",@progbits
	.align	128
        .global         _Z6AddCABPjS_S_j
        .type           _Z6AddCABPjS_S_j,@function
        .size           _Z6AddCABPjS_S_j,(.L_x_28 - _Z6AddCABPjS_S_j)
        .other          _Z6AddCABPjS_S_j,@"STO_CUDA_ENTRY STV_DEFAULT"
_Z6AddCABPjS_S_j:
.text._Z6AddCABPjS_S_j:
[----:B------:R-:W-:Y:S01]  /*0000*/  LDC R1, c[0x0][0x37c] ;  /* 0x0000df00ff017b82 */ /* 0x000fe20000000800 */
[----:B------:R-:W0:Y:S07]  /*0010*/  S2R R11, SR_TID.X ;  /* 0x00000000000b7919 */ /* 0x000e2e0000002100 */
[----:B------:R-:W1:Y:S01]  /*0020*/  LDC.64 R4, c[0x0][0x390] ;  /* 0x0000e400ff047b82 */ /* 0x000e620000000a00 */
[----:B------:R-:W2:Y:S01]  /*0030*/  LDCU.64 UR4, c[0x0][0x358] ;  /* 0x00006b00ff0477ac */ /* 0x000ea20008000a00 */
[----:B------:R-:W0:Y:S01]  /*0040*/  S2R R0, SR_CTAID.X ;  /* 0x0000000000007919 */ /* 0x000e220000002500 */
[----:B------:R-:W3:Y:S05]  /*0050*/  LDCU UR6, c[0x0][0x398] ;  /* 0x00007300ff0677ac */ /* 0x000eea0008000800 */
[----:B------:R-:W4:Y:S08]  /*0060*/  LDC.64 R6, c[0x0][0x388] ;  /* 0x0000e200ff067b82 */ /* 0x000f300000000a00 */
[----:B------:R-:W5:Y:S01]  /*0070*/  LDC.64 R2, c[0x0][0x380] ;  /* 0x0000e000ff027b82 */ /* 0x000f620000000a00 */
[----:B0-----:R-:W-:-:S04]  /*0080*/  IMAD R11, R0, 0x100, R11 ;  /* 0x00000100000b7824 */ /* 0x001fc800078e020b */
[----:B-1----:R-:W-:-:S04]  /*0090*/  IMAD.WIDE R4, R11, 0x4, R4 ;  /* 0x000000040b047825 */ /* 0x002fc800078e0204 */
[C---:B----4-:R-:W-:Y:S02]  /*00a0*/  IMAD.WIDE R6, R11.reuse, 0x4, R6 ;  /* 0x000000040b067825 */ /* 0x050fe400078e0206 */
[----:B--2---:R-:W2:Y:S04]  /*00b0*/  LDG.E R4, desc[UR4][R4.64] ;  /* 0x0000000404047981 */ /* 0x004ea8000c1e1900 */
[----:B------:R-:W2:Y:S01]  /*00c0*/  LDG.E R7, desc[UR4][R6.64] ;  /* 0x0000000406077981 */ /* 0x000ea2000c1e1900 */
[----:B-----5:R-:W-:-:S04]  /*00d0*/  IMAD.WIDE R8, R11, 0x4, R2 ;  /* 0x000000040b087825 */ /* 0x020fc800078e0202 */
[----:B--2---:R-:W-:-:S05]  /*00e0*/  IMAD.IADD R0, R4, 0x1, R7 ;  /* 0x0000000104007824 */ /* 0x004fca00078e0207 */
[----:B------:R-:W2:Y:S01]  /*00f0*/  ATOMG.E.ADD.STRONG.GPU PT, R8, desc[UR4][R8.64], R0 ;  /* 0x80000000080879a8 */ /* 0x000ea200081ef104 */
[----:B------:R-:W-:Y:S01]  /*0100*/  ISETP.GE.U32.AND P1, PT, R0, R7, PT ;  /* 0x000000070000720c */ /* 0x000fe20003f26070 */
[----:B------:R-:W-:Y:S02]  /*0110*/  IMAD.MOV.U32 R10, RZ, RZ, 0x1 ;  /* 0x00000001ff0a7424 */ /* 0x000fe400078e00ff */
[----:B------:R-:W-:Y:S01]  /*0120*/  VIADD R11, R11, 0x1 ;  /* 0x000000010b0b7836 */ /* 0x000fe20000000000 */
[----:B------:R-:W-:Y:S02]  /*0130*/  SEL R4, RZ, 0x1, P1 ;  /* 0x00000001ff047807 */ /* 0x000fe40000800000 */
[----:B--2---:R-:W-:-:S04]  /*0140*/  LOP3.LUT R13, RZ, R8, RZ, 0x33, !PT ;  /* 0x00000008ff0d7212 */ /* 0x004fc800078e33ff */
[----:B------:R-:W-:-:S13]  /*0150*/  ISETP.GT.U32.AND P0, PT, R0, R13, PT ;  /* 0x0000000d0000720c */ /* 0x000fda0003f04070 */
[----:B------:R-:W-:-:S04]  /*0160*/  @P0 SEL R4, R10, 0x2, P1 ;  /* 0x000000020a040807 */ /* 0x000fc80000800000 */
[----:B------:R-:W-:-:S04]  /*0170*/  ISETP.NE.AND P0, PT, R4, RZ, PT ;  /* 0x000000ff0400720c */ /* 0x000fc80003f05270 */
[----:B---3--:R-:W-:-:S13]  /*0180*/  ISETP.GE.U32.OR P0, PT, R11, UR6, !P0 ;  /* 0x000000060b007c0c */ /* 0x008fda000c706470 */
[----:B------:R-:W-:Y:S05]  /*0190*/  @P0 EXIT ;  /* 0x000000000000094d */ /* 0x000fea0003800000 */
[----:B------:R-:W-:-:S07]  /*01a0*/  IMAD.MOV.U32 R7, RZ, RZ, R4 ;  /* 0x000000ffff077224 */ /* 0x000fce00078e0004 */
.L_x_15:
[C---:B------:R-:W-:Y:S01]  /*01b0*/  IMAD.WIDE R4, R11.reuse, 0x4, R2 ;  /* 0x000000040b047825 */ /* 0x040fe200078e0202 */
[----:B------:R-:W-:Y:S05]  /*01c0*/  YIELD ;  /* 0x0000000000007946 */ /* 0x000fea0003800000 */
[----:B------:R-:W2:Y:S01]  /*01d0*/  ATOMG.E.ADD.STRONG.GPU PT, R4, desc[UR4][R4.64], R7 ;  /* 0x80000007040479a8 */ /* 0x000ea200081ef104 */
[----:B------:R-:W-:-:S05]  /*01e0*/  VIADD R11, R11, 0x1 ;  /* 0x000000010b0b7836 */ /* 0x000fca0000000000 */
[----:B------:R-:W-:Y:S02]  /*01f0*/  ISETP.LT.U32.AND P1, PT, R11, UR6, PT ;  /* 0x000000060b007c0c */ /* 0x000fe4000bf21070 */
[----:B--2---:R-:W-:-:S04]  /*0200*/  LOP3.LUT R0, RZ, R4, RZ, 0x33, !PT ;  /* 0x00000004ff007212 */ /* 0x004fc800078e33ff */
[----:B------:R-:W-:-:S04]  /*0210*/  ISETP.GT.U32.AND P0, PT, R7, R0, PT ;  /* 0x000000000700720c */ /* 0x000fc80003f04070 */
[----:B------:R-:W-:-:S09]  /*0220*/  SEL R7, RZ, 0x1, !P0 ;  /* 0x00000001ff077807 */ /* 0x000fd20004000000 */
[----:B------:R-:W-:Y:S05]  /*0230*/  @P0 BRA P1, `(.L_x_15) ;  /* 0xfffffffc00dc0947 */ /* 0x000fea000083ffff */
[----:B------:R-:W-:Y:S05]  /*0240*/  EXIT ;  /* 0x000000000000794d */ /* 0x000fea0003800000 */
.L_x_16:
        /* <DEDUP_REMOVED lines=11> */
.L_x_28:


//--------------------- .text._Z6SubCABPjS_S_j    --------------------------
	.section	.text._Z6SubCABPjS_S_j,"ax",@progbits
	.align	128
        .global         _Z6SubCABPjS_S_j
        .type           _Z6SubCABPjS_S_j,@function
        .size           _Z6SubCABPjS_S_j,(.L_x_29 - _Z6SubCABPjS_S_j)
        .other          _Z6SubCABPjS_S_j,@"STO_CUDA_ENTRY STV_DEFAULT"
_Z6SubCABPjS_S_j:
.text._Z6SubCABPjS_S_j:
        /* <DEDUP_REMOVED lines=12> */
[----:B------:R-:W4:Y:S01]  /*00c0*/  LDG.E R4, desc[UR4][R4.64] ;  /* 0x0000000404047981 */ /* 0x000f22000c1e1900 */
[----:B-----5:R-:W-:Y:S01]  /*00d0*/  IMAD.WIDE R8, R11, 0x4, R2 ;  /* 0x000000040b087825 */ /* 0x020fe200078e0202 */
[----:B--2---:R-:W-:-:S04]  /*00e0*/  ISETP.NE.AND P0, PT, R6, -0x1, PT ;  /* 0xffffffff0600780c */ /* 0x004fc80003f05270 */
[----:B------:R-:W-:Y:S02]  /*00f0*/  ISETP.EQ.AND P0, PT, R11, RZ, !P0 ;  /* 0x000000ff0b00720c */ /* 0x000fe40004702270 */
[----:B----4-:R-:W-:Y:S02]  /*0100*/  LOP3.LUT R0, RZ, R4, RZ, 0x33, !PT ;  /* 0x00000004ff007212 */ /* 0x010fe400078e33ff */
[----:B------:R-:W-:-:S05]  /*0110*/  SEL R13, R6, RZ, !P0 ;  /* 0x000000ff060d7207 */ /* 0x000fca0004000000 */
[----:B------:R-:W-:-:S05]  /*0120*/  IMAD.IADD R0, R0, 0x1, R13 ;  /* 0x0000000100007824 */ /* 0x000fca00078e020d */
[----:B------:R-:W2:Y:S01]  /*0130*/  ATOMG.E.ADD.STRONG.GPU PT, R8, desc[UR4][R8.64], R0 ;  /* 0x80000000080879a8 */ /* 0x000ea200081ef104 */
[----:B------:R-:W-:Y:S01]  /*0140*/  ISETP.LT.U32.OR P0, PT, R0, R13, P0 ;  /* 0x0000000d0000720c */ /* 0x000fe20000701470 */
[----:B------:R-:W-:Y:S02]  /*0150*/  IMAD.MOV.U32 R5, RZ, RZ, 0x1 ;  /* 0x00000001ff057424 */ /* 0x000fe400078e00ff */
[----:B------:R-:W-:Y:S01]  /*0160*/  VIADD R11, R11, 0x1 ;  /* 0x000000010b0b7836 */ /* 0x000fe20000000000 */
[----:B------:R-:W-:Y:S02]  /*0170*/  SEL R4, RZ, 0x1, !P0 ;  /* 0x00000001ff047807 */ /* 0x000fe40004000000 */
[----:B--2---:R-:W-:-:S04]  /*0180*/  LOP3.LUT R7, RZ, R8, RZ, 0x33, !PT ;  /* 0x00000008ff077212 */ /* 0x004fc800078e33ff */
[----:B------:R-:W-:-:S13]  /*0190*/  ISETP.GT.U32.AND P1, PT, R0, R7, PT ;  /* 0x000000070000720c */ /* 0x000fda0003f24070 */
[----:B------:R-:W-:-:S04]  /*01a0*/  @P1 SEL R4, R5, 0x2, !P0 ;  /* 0x0000000205041807 */ /* 0x000fc80004000000 */
[----:B------:R-:W-:-:S04]  /*01b0*/  ISETP.NE.AND P0, PT, R4, RZ, PT ;  /* 0x000000ff0400720c */ /* 0x000fc80003f05270 */
[----:B---3--:R-:W-:-:S13]  /*01c0*/  ISETP.GE.U32.OR P0, PT, R11, UR6, !P0 ;  /* 0x000000060b007c0c */ /* 0x008fda000c706470 */
[----:B------:R-:W-:Y:S05]  /*01d0*/  @P0 EXIT ;  /* 0x000000000000094d */ /* 0x000fea0003800000 */
[----:B------:R-:W-:-:S07]  /*01e0*/  IMAD.MOV.U32 R7, RZ, RZ, R4 ;  /* 0x000000ffff077224 */ /* 0x000fce00078e0004 */
.L_x_17:
        /* <DEDUP_REMOVED lines=10> */
.L_x_18:
        /* <DEDUP_REMOVED lines=15> */
.L_x_29:


//--------------------- .text._Z10CreateAmodPjS_j --------------------------
	.section	.text._Z10CreateAmodPjS_j,"ax",@progbits
	.align	128
        .global         _Z10CreateAmodPjS_j
        .type           _Z10CreateAmodPjS_j,@function
        .size           _Z10CreateAmodPjS_j,(.L_x_30 - _Z10CreateAmodPjS_j)
        .other          _Z10CreateAmodPjS_j,@"STO_CUDA_ENTRY STV_DEFAULT"
_Z10CreateAmodPjS_j:
.text._Z10CreateAmodPjS_j:
[----:B------:R-:W-:Y:S01]  /*0000*/  LDC R1, c[0x0][0x37c] ;  /* 0x0000df00ff017b82 */ /* 0x000fe20000000800 */
[----:B------:R-:W0:Y:S07]  /*0010*/  S2R R7, SR_TID.X ;  /* 0x0000000000077919 */ /* 0x000e2e0000002100 */
[----:B------:R-:W1:Y:S01]  /*0020*/  LDC.64 R2, c[0x0][0x388] ;  /* 0x0000e200ff027b82 */ /* 0x000e620000000a00 */
[----:B------:R-:W2:Y:S01]  /*0030*/  LDCU.64 UR4, c[0x0][0x358] ;  /* 0x00006b00ff0477ac */ /* 0x000ea20008000a00 */
[----:B------:R-:W0:Y:S01]  /*0040*/  S2R R0, SR_CTAID.X ;  /* 0x0000000000007919 */ /* 0x000e220000002500 */
[----:B------:R-:W3:Y:S01]  /*0050*/  LDCU UR6, c[0x0][0x390] ;  /* 0x00007200ff0677ac */ /* 0x000ee20008000800 */
[----:B0-----:R-:W-:-:S05]  /*0060*/  LEA R7, R0, R7, 0x8 ;  /* 0x0000000700077211 */ /* 0x001fca00078e40ff */
[----:B-1----:R-:W-:-:S06]  /*0070*/  IMAD.WIDE.U32 R2, R7, 0x4, R2 ;  /* 0x0000000407027825 */ /* 0x002fcc00078e0002 */
[----:B--2---:R-:W2:Y:S01]  /*0080*/  LDG.E R2, desc[UR4][R2.64] ;  /* 0x0000000402027981 */ /* 0x004ea2000c1e1900 */
[----:B---3--:R-:W0:Y:S01]  /*0090*/  I2F.U32.RP R0, UR6 ;  /* 0x0000000600007d06 */ /* 0x008e220008209000 */
[----:B------:R-:W-:-:S07]  /*00a0*/  ISETP.NE.U32.AND P1, PT, RZ, UR6, PT ;  /* 0x00000006ff007c0c */ /* 0x000fce000bf25070 */
[----:B0-----:R-:W0:Y:S02]  /*00b0*/  MUFU.RCP R0, R0 ;  /* 0x0000000000007308 */ /* 0x001e240000001000 */
[----:B0-----:R-:W-:-:S06]  /*00c0*/  IADD3 R4, PT, PT, R0, 0xffffffe, RZ ;  /* 0x0ffffffe00047810 */ /* 0x001fcc0007ffe0ff */
[----:B------:R0:W1:Y:S02]  /*00d0*/  F2I.FTZ.U32.TRUNC.NTZ R5, R4 ;  /* 0x0000000400057305 */ /* 0x000064000021f000 */
[----:B0-----:R-:W-:Y:S02]  /*00e0*/  HFMA2 R4, -RZ, RZ, 0, 0 ;  /* 0x00000000ff047431 */ /* 0x001fe400000001ff */
[----:B-1----:R-:W-:-:S04]  /*00f0*/  IMAD.MOV R9, RZ, RZ, -R5 ;  /* 0x000000ffff097224 */ /* 0x002fc800078e0a05 */
[----:B------:R-:W-:-:S04]  /*0100*/  IMAD R9, R9, UR6, RZ ;  /* 0x0000000609097c24 */ /* 0x000fc8000f8e02ff */
[----:B------:R-:W-:-:S06]  /*0110*/  IMAD.HI.U32 R5, R5, R9, R4 ;  /* 0x0000000905057227 */ /* 0x000fcc00078e0004 */
[----:B--2---:R-:W-:-:S04]  /*0120*/  IMAD.HI.U32 R5, R5, R2, RZ ;  /* 0x0000000205057227 */ /* 0x004fc800078e00ff */
[----:B------:R-:W-:-:S04]  /*0130*/  IMAD.MOV R5, RZ, RZ, -R5 ;  /* 0x000000ffff057224 */ /* 0x000fc800078e0a05 */
[----:B------:R-:W-:Y:S02]  /*0140*/  IMAD R5, R5, UR6, R2 ;  /* 0x0000000605057c24 */ /* 0x000fe4000f8e0202 */
[----:B------:R-:W0:Y:S03]  /*0150*/  LDC.64 R2, c[0x0][0x380] ;  /* 0x0000e000ff027b82 */ /* 0x000e260000000a00 */
[----:B------:R-:W-:-:S13]  /*0160*/  ISETP.GE.U32.AND P0, PT, R5, UR6, PT ;  /* 0x0000000605007c0c */ /* 0x000fda000bf06070 */
[----:B------:R-:W-:-:S04]  /*0170*/  @P0 IADD3 R5, PT, PT, R5, -UR6, RZ ;  /* 0x8000000605050c10 */ /* 0x000fc8000fffe0ff */
[----:B------:R-:W-:Y:S01]  /*0180*/  ISETP.GE.U32.AND P0, PT, R5, UR6, PT ;  /* 0x0000000605007c0c */ /* 0x000fe2000bf06070 */
[----:B0-----:R-:W-:-:S12]  /*0190*/  IMAD.WIDE.U32 R2, R7, 0x4, R2 ;  /* 0x0000000407027825 */ /* 0x001fd800078e0002 */
[----:B------:R-:W-:Y:S02]  /*01a0*/  @P0 IADD3 R5, PT, PT, R5, -UR6, RZ ;  /* 0x8000000605050c10 */ /* 0x000fe4000fffe0ff */
[----:B------:R-:W-:-:S05]  /*01b0*/  @!P1 LOP3.LUT R5, RZ, UR6, RZ, 0x33, !PT ;  /* 0x00000006ff059c12 */ /* 0x000fca000f8e33ff */
[----:B------:R-:W-:Y:S01]  /*01c0*/  STG.E desc[UR4][R2.64], R5 ;  /* 0x0000000502007986 */ /* 0x000fe2000c101904 */
[----:B------:R-:W-:Y:S05]  /*01d0*/  EXIT ;  /* 0x000000000000794d */ /* 0x000fea0003800000 */
.L_x_19:
        /* <DEDUP_REMOVED lines=10> */
.L_x_30:


//--------------------- .nv.shared.reserved.0     --------------------------
	.section	.nv.shared.reserved.0,"aw",@nobits
	.weak		__nv_reservedSMEM_offset_0_alias
	.size		__nv_reservedSMEM_offset_0_alias, 0, 64
	.other		__nv_reservedSMEM_offset_0_alias,@"STO_CUDA_RESERVED_SHARED STV_DEFAULT"
__nv_reservedSMEM_offset_0_alias:
	.zero		0
	.zero		64


//--------------------- .nv.constant0._Z15FirstNewtonSqrtPjS_j --------------------------
	.section	.nv.constant0._Z15FirstNewtonSqrtPjS_j,"a",@progbits
	.sectionflags	@""
	.align	4
.nv.constant0._Z15FirstNewtonSqrtPjS_j:
	.zero		916


//--------------------- .nv.constant0._Z14FirstNewtonRevPjS_j --------------------------
	.section	.nv.constant0._Z14FirstNewtonRevPjS_j,"a",@progbits
	.sectionflags	@""
	.align	4
.nv.constant0._Z14FirstNewtonRevPjS_j:
	.zero		916


//--------------------- .nv.constant0._Z15memcpy_dtod_ui4PjS_jjj --------------------------
	.section	.nv.constant0._Z15memcpy_dtod_ui4PjS_jjj,"a",@progbits
	.sectionflags	@""
	.align	4
.nv.constant0._Z15memcpy_dtod_ui4PjS_jjj:
	.zero		924


//--------------------- .nv.constant0._Z7ShiftBAPjS_ij --------------------------
	.section	.nv.constant0._Z7ShiftBAPjS_ij,"a",@progbits
	.sectionflags	@""
	.align	4
.nv.constant0._Z7ShiftBAPjS_ij:
	.zero		920


//--------------------- .nv.constant0._Z7SetZeroPj --------------------------
	.section	.nv.constant0._Z7SetZeroPj,"a",@progbits
	.sectionflags	@""
	.align	4
.nv.constant0._Z7SetZeroPj:
	.zero		904


//--------------------- .nv.constant0._Z6AddCABPjS_S_j --------------------------
	.section	.nv.constant0._Z6AddCABPjS_S_j,"a",@progbits
	.sectionflags	@""
	.align	4
.nv.constant0._Z6AddCABPjS_S_j:
	.zero		924


//--------------------- .nv.constant0._Z6SubCABPjS_S_j --------------------------
	.section	.nv.constant0._Z6SubCABPjS_S_j,"a",@progbits
	.sectionflags	@""
	.align	4
.nv.constant0._Z6SubCABPjS_S_j:
	.zero		924


//--------------------- .nv.constant0._Z10CreateAmodPjS_j --------------------------
	.section	.nv.constant0._Z10CreateAmodPjS_j,"a",@progbits
	.sectionflags	@""
	.align	4
.nv.constant0._Z10CreateAmodPjS_j:
	.zero		916


//--------------------- SYMBOLS --------------------------

	.type		.nv.reservedSmem.offset0,@object
	.size		.nv.reservedSmem.offset0,0x4
